//
// Generated by NVIDIA NVVM Compiler
//
// Compiler Build ID: CL-36424714
// Cuda compilation tools, release 13.0, V13.0.88
// Based on NVVM 20.0.0
//

.version 9.0
.target sm_100
.address_size 64

	// .globl	_Z15sgemmWarptilingILi128ELi128ELi16ELi64ELi64ELi4ELi8ELi4ELi128EEviiifPfS0_fS0_
// _ZZ15sgemmWarptilingILi128ELi128ELi16ELi64ELi64ELi4ELi8ELi4ELi128EEviiifPfS0_fS0_E2As has been demoted
// _ZZ15sgemmWarptilingILi128ELi128ELi16ELi64ELi64ELi4ELi8ELi4ELi128EEviiifPfS0_fS0_E2Bs has been demoted

.visible .entry _Z15sgemmWarptilingILi128ELi128ELi16ELi64ELi64ELi4ELi8ELi4ELi128EEviiifPfS0_fS0_(
	.param .u32 _Z15sgemmWarptilingILi128ELi128ELi16ELi64ELi64ELi4ELi8ELi4ELi128EEviiifPfS0_fS0__param_0,
	.param .u32 _Z15sgemmWarptilingILi128ELi128ELi16ELi64ELi64ELi4ELi8ELi4ELi128EEviiifPfS0_fS0__param_1,
	.param .u32 _Z15sgemmWarptilingILi128ELi128ELi16ELi64ELi64ELi4ELi8ELi4ELi128EEviiifPfS0_fS0__param_2,
	.param .f32 _Z15sgemmWarptilingILi128ELi128ELi16ELi64ELi64ELi4ELi8ELi4ELi128EEviiifPfS0_fS0__param_3,
	.param .u64 .ptr .align 1 _Z15sgemmWarptilingILi128ELi128ELi16ELi64ELi64ELi4ELi8ELi4ELi128EEviiifPfS0_fS0__param_4,
	.param .u64 .ptr .align 1 _Z15sgemmWarptilingILi128ELi128ELi16ELi64ELi64ELi4ELi8ELi4ELi128EEviiifPfS0_fS0__param_5,
	.param .f32 _Z15sgemmWarptilingILi128ELi128ELi16ELi64ELi64ELi4ELi8ELi4ELi128EEviiifPfS0_fS0__param_6,
	.param .u64 .ptr .align 1 _Z15sgemmWarptilingILi128ELi128ELi16ELi64ELi64ELi4ELi8ELi4ELi128EEviiifPfS0_fS0__param_7
)
.maxntid 128
{
	.reg .pred 	%p<4>;
	.reg .b16 	%rs<3>;
	.reg .b32 	%r<86>;
	.reg .b32 	%f<1343>;
	.reg .b64 	%rd<68>;
	// demoted variable
	.shared .align 4 .b8 _ZZ15sgemmWarptilingILi128ELi128ELi16ELi64ELi64ELi4ELi8ELi4ELi128EEviiifPfS0_fS0_E2As[8192];
	// demoted variable
	.shared .align 4 .b8 _ZZ15sgemmWarptilingILi128ELi128ELi16ELi64ELi64ELi4ELi8ELi4ELi128EEviiifPfS0_fS0_E2Bs[8192];
	ld.param.u32 	%r18, [_Z15sgemmWarptilingILi128ELi128ELi16ELi64ELi64ELi4ELi8ELi4ELi128EEviiifPfS0_fS0__param_2];
	ld.param.u64 	%rd8, [_Z15sgemmWarptilingILi128ELi128ELi16ELi64ELi64ELi4ELi8ELi4ELi128EEviiifPfS0_fS0__param_4];
	ld.param.u64 	%rd9, [_Z15sgemmWarptilingILi128ELi128ELi16ELi64ELi64ELi4ELi8ELi4ELi128EEviiifPfS0_fS0__param_5];
	cvta.to.global.u64 	%rd10, %rd8;
	cvta.to.global.u64 	%rd11, %rd9;
	mov.u32 	%r19, %ctaid.y;
	mov.u32 	%r20, %ctaid.x;
	mov.u32 	%r1, %tid.x;
	shr.u32 	%r2, %r1, 5;
	and.b32  	%r3, %r1, 3;
	shr.u32 	%r4, %r1, 2;
	and.b32  	%r5, %r4, 7;
	mul.lo.s32 	%r21, %r19, %r18;
	shl.b32 	%r22, %r21, 7;
	mul.wide.u32 	%rd12, %r22, 4;
	add.s64 	%rd66, %rd10, %rd12;
	shl.b32 	%r6, %r20, 7;
	mul.wide.u32 	%rd13, %r6, 4;
	add.s64 	%rd67, %rd11, %rd13;
	setp.eq.s32 	%p1, %r18, 0;
	mov.f32 	%f1215, 0f00000000;
	mov.f32 	%f1216, %f1215;
	mov.f32 	%f1217, %f1215;
	mov.f32 	%f1218, %f1215;
	mov.f32 	%f1219, %f1215;
	mov.f32 	%f1220, %f1215;
	mov.f32 	%f1221, %f1215;
	mov.f32 	%f1222, %f1215;
	mov.f32 	%f1223, %f1215;
	mov.f32 	%f1224, %f1215;
	mov.f32 	%f1225, %f1215;
	mov.f32 	%f1226, %f1215;
	mov.f32 	%f1227, %f1215;
	mov.f32 	%f1228, %f1215;
	mov.f32 	%f1229, %f1215;
	mov.f32 	%f1230, %f1215;
	mov.f32 	%f1231, %f1215;
	mov.f32 	%f1232, %f1215;
	mov.f32 	%f1233, %f1215;
	mov.f32 	%f1234, %f1215;
	mov.f32 	%f1235, %f1215;
	mov.f32 	%f1236, %f1215;
	mov.f32 	%f1237, %f1215;
	mov.f32 	%f1238, %f1215;
	mov.f32 	%f1239, %f1215;
	mov.f32 	%f1240, %f1215;
	mov.f32 	%f1241, %f1215;
	mov.f32 	%f1242, %f1215;
	mov.f32 	%f1243, %f1215;
	mov.f32 	%f1244, %f1215;
	mov.f32 	%f1245, %f1215;
	mov.f32 	%f1246, %f1215;
	mov.f32 	%f1247, %f1215;
	mov.f32 	%f1248, %f1215;
	mov.f32 	%f1249, %f1215;
	mov.f32 	%f1250, %f1215;
	mov.f32 	%f1251, %f1215;
	mov.f32 	%f1252, %f1215;
	mov.f32 	%f1253, %f1215;
	mov.f32 	%f1254, %f1215;
	mov.f32 	%f1255, %f1215;
	mov.f32 	%f1256, %f1215;
	mov.f32 	%f1257, %f1215;
	mov.f32 	%f1258, %f1215;
	mov.f32 	%f1259, %f1215;
	mov.f32 	%f1260, %f1215;
	mov.f32 	%f1261, %f1215;
	mov.f32 	%f1262, %f1215;
	mov.f32 	%f1263, %f1215;
	mov.f32 	%f1264, %f1215;
	mov.f32 	%f1265, %f1215;
	mov.f32 	%f1266, %f1215;
	mov.f32 	%f1267, %f1215;
	mov.f32 	%f1268, %f1215;
	mov.f32 	%f1269, %f1215;
	mov.f32 	%f1270, %f1215;
	mov.f32 	%f1271, %f1215;
	mov.f32 	%f1272, %f1215;
	mov.f32 	%f1273, %f1215;
	mov.f32 	%f1274, %f1215;
	mov.f32 	%f1275, %f1215;
	mov.f32 	%f1276, %f1215;
	mov.f32 	%f1277, %f1215;
	mov.f32 	%f1278, %f1215;
	mov.f32 	%f1279, %f1215;
	mov.f32 	%f1280, %f1215;
	mov.f32 	%f1281, %f1215;
	mov.f32 	%f1282, %f1215;
	mov.f32 	%f1283, %f1215;
	mov.f32 	%f1284, %f1215;
	mov.f32 	%f1285, %f1215;
	mov.f32 	%f1286, %f1215;
	mov.f32 	%f1287, %f1215;
	mov.f32 	%f1288, %f1215;
	mov.f32 	%f1289, %f1215;
	mov.f32 	%f1290, %f1215;
	mov.f32 	%f1291, %f1215;
	mov.f32 	%f1292, %f1215;
	mov.f32 	%f1293, %f1215;
	mov.f32 	%f1294, %f1215;
	mov.f32 	%f1295, %f1215;
	mov.f32 	%f1296, %f1215;
	mov.f32 	%f1297, %f1215;
	mov.f32 	%f1298, %f1215;
	mov.f32 	%f1299, %f1215;
	mov.f32 	%f1300, %f1215;
	mov.f32 	%f1301, %f1215;
	mov.f32 	%f1302, %f1215;
	mov.f32 	%f1303, %f1215;
	mov.f32 	%f1304, %f1215;
	mov.f32 	%f1305, %f1215;
	mov.f32 	%f1306, %f1215;
	mov.f32 	%f1307, %f1215;
	mov.f32 	%f1308, %f1215;
	mov.f32 	%f1309, %f1215;
	mov.f32 	%f1310, %f1215;
	mov.f32 	%f1311, %f1215;
	mov.f32 	%f1312, %f1215;
	mov.f32 	%f1313, %f1215;
	mov.f32 	%f1314, %f1215;
	mov.f32 	%f1315, %f1215;
	mov.f32 	%f1316, %f1215;
	mov.f32 	%f1317, %f1215;
	mov.f32 	%f1318, %f1215;
	mov.f32 	%f1319, %f1215;
	mov.f32 	%f1320, %f1215;
	mov.f32 	%f1321, %f1215;
	mov.f32 	%f1322, %f1215;
	mov.f32 	%f1323, %f1215;
	mov.f32 	%f1324, %f1215;
	mov.f32 	%f1325, %f1215;
	mov.f32 	%f1326, %f1215;
	mov.f32 	%f1327, %f1215;
	mov.f32 	%f1328, %f1215;
	mov.f32 	%f1329, %f1215;
	mov.f32 	%f1330, %f1215;
	mov.f32 	%f1331, %f1215;
	mov.f32 	%f1332, %f1215;
	mov.f32 	%f1333, %f1215;
	mov.f32 	%f1334, %f1215;
	mov.f32 	%f1335, %f1215;
	mov.f32 	%f1336, %f1215;
	mov.f32 	%f1337, %f1215;
	mov.f32 	%f1338, %f1215;
	mov.f32 	%f1339, %f1215;
	mov.f32 	%f1340, %f1215;
	mov.f32 	%f1341, %f1215;
	mov.f32 	%f1342, %f1215;
	@%p1 bra 	$L__BB0_5;
	ld.param.u32 	%r80, [_Z15sgemmWarptilingILi128ELi128ELi16ELi64ELi64ELi4ELi8ELi4ELi128EEviiifPfS0_fS0__param_1];
	shl.b32 	%r24, %r3, 2;
	shl.b32 	%r25, %r1, 2;
	and.b32  	%r26, %r25, 124;
	mad.lo.s32 	%r7, %r4, %r18, %r24;
	shl.b32 	%r27, %r18, 6;
	add.s32 	%r8, %r7, %r27;
	mad.lo.s32 	%r9, %r2, %r80, %r26;
	shl.b32 	%r28, %r80, 3;
	add.s32 	%r10, %r9, %r28;
	and.b32  	%r29, %r25, 256;
	shl.b32 	%r30, %r5, 5;
	or.b32  	%r31, %r29, %r30;
	mov.u32 	%r32, _ZZ15sgemmWarptilingILi128ELi128ELi16ELi64ELi64ELi4ELi8ELi4ELi128EEviiifPfS0_fS0_E2As;
	add.s32 	%r33, %r31, %r32;
	add.s32 	%r11, %r33, 16;
	cvt.u16.u32 	%rs1, %r2;
	and.b16  	%rs2, %rs1, 1;
	mul.wide.u16 	%r34, %rs2, 256;
	shl.b32 	%r35, %r3, 4;
	or.b32  	%r36, %r34, %r35;
	mov.u32 	%r37, _ZZ15sgemmWarptilingILi128ELi128ELi16ELi64ELi64ELi4ELi8ELi4ELi128EEviiifPfS0_fS0_E2Bs;
	add.s32 	%r12, %r37, %r36;
	mov.b32 	%r84, 0;
	mov.f32 	%f1215, 0f00000000;
	mul.wide.u32 	%rd14, %r7, 4;
	mul.wide.u32 	%rd18, %r8, 4;
	mul.wide.u32 	%rd22, %r9, 4;
	mul.wide.u32 	%rd26, %r10, 4;
$L__BB0_2:
	ld.param.u32 	%r81, [_Z15sgemmWarptilingILi128ELi128ELi16ELi64ELi64ELi4ELi8ELi4ELi128EEviiifPfS0_fS0__param_1];
	shl.b32 	%r39, %r81, 2;
	add.s32 	%r40, %r10, %r39;
	add.s32 	%r41, %r9, %r39;
	shl.b32 	%r42, %r18, 5;
	add.s32 	%r43, %r8, %r42;
	add.s32 	%r44, %r7, %r42;
	add.s64 	%rd15, %rd66, %rd14;
	ld.global.v4.f32 	{%f517, %f518, %f519, %f520}, [%rd15];
	mov.u32 	%r45, %tid.x;
	shl.b32 	%r46, %r45, 11;
	or.b32  	%r47, %r46, %r45;
	and.b32  	%r48, %r47, 6268;
	mov.u32 	%r49, _ZZ15sgemmWarptilingILi128ELi128ELi16ELi64ELi64ELi4ELi8ELi4ELi128EEviiifPfS0_fS0_E2As;
	add.s32 	%r50, %r49, %r48;
	st.shared.f32 	[%r50], %f517;
	st.shared.f32 	[%r50+512], %f518;
	st.shared.f32 	[%r50+1024], %f519;
	st.shared.f32 	[%r50+1536], %f520;
	mul.wide.u32 	%rd16, %r44, 4;
	add.s64 	%rd17, %rd66, %rd16;
	ld.global.v4.f32 	{%f521, %f522, %f523, %f524}, [%rd17];
	st.shared.f32 	[%r50+128], %f521;
	st.shared.f32 	[%r50+640], %f522;
	st.shared.f32 	[%r50+1152], %f523;
	st.shared.f32 	[%r50+1664], %f524;
	add.s64 	%rd19, %rd66, %rd18;
	ld.global.v4.f32 	{%f525, %f526, %f527, %f528}, [%rd19];
	st.shared.f32 	[%r50+256], %f525;
	st.shared.f32 	[%r50+768], %f526;
	st.shared.f32 	[%r50+1280], %f527;
	st.shared.f32 	[%r50+1792], %f528;
	mul.wide.u32 	%rd20, %r43, 4;
	add.s64 	%rd21, %rd66, %rd20;
	ld.global.v4.f32 	{%f529, %f530, %f531, %f532}, [%rd21];
	st.shared.f32 	[%r50+384], %f529;
	st.shared.f32 	[%r50+896], %f530;
	st.shared.f32 	[%r50+1408], %f531;
	st.shared.f32 	[%r50+1920], %f532;
	add.s64 	%rd23, %rd67, %rd22;
	ld.global.v4.f32 	{%f533, %f534, %f535, %f536}, [%rd23];
	shl.b32 	%r51, %r45, 4;
	mov.u32 	%r52, _ZZ15sgemmWarptilingILi128ELi128ELi16ELi64ELi64ELi4ELi8ELi4ELi128EEviiifPfS0_fS0_E2Bs;
	add.s32 	%r53, %r52, %r51;
	st.shared.v4.f32 	[%r53], {%f533, %f534, %f535, %f536};
	mul.wide.u32 	%rd24, %r41, 4;
	add.s64 	%rd25, %rd67, %rd24;
	ld.global.v4.f32 	{%f537, %f538, %f539, %f540}, [%rd25];
	st.shared.v4.f32 	[%r53+2048], {%f537, %f538, %f539, %f540};
	add.s64 	%rd27, %rd67, %rd26;
	ld.global.v4.f32 	{%f541, %f542, %f543, %f544}, [%rd27];
	st.shared.v4.f32 	[%r53+4096], {%f541, %f542, %f543, %f544};
	mul.wide.u32 	%rd28, %r40, 4;
	add.s64 	%rd29, %rd67, %rd28;
	ld.global.v4.f32 	{%f545, %f546, %f547, %f548}, [%rd29];
	st.shared.v4.f32 	[%r53+6144], {%f545, %f546, %f547, %f548};
	bar.sync 	0;
	mov.b32 	%r85, 128;
$L__BB0_3:
	add.s32 	%r54, %r11, %r85;
	ld.shared.f32 	%f549, [%r54+-144];
	ld.shared.f32 	%f550, [%r54+-140];
	ld.shared.f32 	%f551, [%r54+-136];
	ld.shared.f32 	%f552, [%r54+-132];
	ld.shared.f32 	%f553, [%r54+-128];
	ld.shared.f32 	%f554, [%r54+-124];
	ld.shared.f32 	%f555, [%r54+-120];
	ld.shared.f32 	%f556, [%r54+-116];
	add.s32 	%r55, %r12, %r85;
	ld.shared.f32 	%f557, [%r55+-128];
	ld.shared.f32 	%f558, [%r55+-124];
	ld.shared.f32 	%f559, [%r55+-120];
	ld.shared.f32 	%f560, [%r55+-116];
	ld.shared.f32 	%f561, [%r55+-64];
	ld.shared.f32 	%f562, [%r55+-60];
	ld.shared.f32 	%f563, [%r55+-56];
	ld.shared.f32 	%f564, [%r55+-52];
	ld.shared.f32 	%f565, [%r55];
	ld.shared.f32 	%f566, [%r55+4];
	ld.shared.f32 	%f567, [%r55+8];
	ld.shared.f32 	%f568, [%r55+12];
	ld.shared.f32 	%f569, [%r55+64];
	ld.shared.f32 	%f570, [%r55+68];
	ld.shared.f32 	%f571, [%r55+72];
	ld.shared.f32 	%f572, [%r55+76];
	fma.rn.f32 	%f1342, %f549, %f557, %f1342;
	fma.rn.f32 	%f1341, %f549, %f558, %f1341;
	fma.rn.f32 	%f1340, %f549, %f559, %f1340;
	fma.rn.f32 	%f1339, %f549, %f560, %f1339;
	fma.rn.f32 	%f1326, %f550, %f557, %f1326;
	fma.rn.f32 	%f1325, %f550, %f558, %f1325;
	fma.rn.f32 	%f1324, %f550, %f559, %f1324;
	fma.rn.f32 	%f1323, %f550, %f560, %f1323;
	fma.rn.f32 	%f1310, %f551, %f557, %f1310;
	fma.rn.f32 	%f1309, %f551, %f558, %f1309;
	fma.rn.f32 	%f1308, %f551, %f559, %f1308;
	fma.rn.f32 	%f1307, %f551, %f560, %f1307;
	fma.rn.f32 	%f1294, %f552, %f557, %f1294;
	fma.rn.f32 	%f1293, %f552, %f558, %f1293;
	fma.rn.f32 	%f1292, %f552, %f559, %f1292;
	fma.rn.f32 	%f1291, %f552, %f560, %f1291;
	fma.rn.f32 	%f1278, %f553, %f557, %f1278;
	fma.rn.f32 	%f1277, %f553, %f558, %f1277;
	fma.rn.f32 	%f1276, %f553, %f559, %f1276;
	fma.rn.f32 	%f1275, %f553, %f560, %f1275;
	fma.rn.f32 	%f1262, %f554, %f557, %f1262;
	fma.rn.f32 	%f1261, %f554, %f558, %f1261;
	fma.rn.f32 	%f1260, %f554, %f559, %f1260;
	fma.rn.f32 	%f1259, %f554, %f560, %f1259;
	fma.rn.f32 	%f1246, %f555, %f557, %f1246;
	fma.rn.f32 	%f1245, %f555, %f558, %f1245;
	fma.rn.f32 	%f1244, %f555, %f559, %f1244;
	fma.rn.f32 	%f1243, %f555, %f560, %f1243;
	fma.rn.f32 	%f1230, %f556, %f557, %f1230;
	fma.rn.f32 	%f1229, %f556, %f558, %f1229;
	fma.rn.f32 	%f1228, %f556, %f559, %f1228;
	fma.rn.f32 	%f1227, %f556, %f560, %f1227;
	fma.rn.f32 	%f1338, %f549, %f561, %f1338;
	fma.rn.f32 	%f1337, %f549, %f562, %f1337;
	fma.rn.f32 	%f1336, %f549, %f563, %f1336;
	fma.rn.f32 	%f1335, %f549, %f564, %f1335;
	fma.rn.f32 	%f1322, %f550, %f561, %f1322;
	fma.rn.f32 	%f1321, %f550, %f562, %f1321;
	fma.rn.f32 	%f1320, %f550, %f563, %f1320;
	fma.rn.f32 	%f1319, %f550, %f564, %f1319;
	fma.rn.f32 	%f1306, %f551, %f561, %f1306;
	fma.rn.f32 	%f1305, %f551, %f562, %f1305;
	fma.rn.f32 	%f1304, %f551, %f563, %f1304;
	fma.rn.f32 	%f1303, %f551, %f564, %f1303;
	fma.rn.f32 	%f1290, %f552, %f561, %f1290;
	fma.rn.f32 	%f1289, %f552, %f562, %f1289;
	fma.rn.f32 	%f1288, %f552, %f563, %f1288;
	fma.rn.f32 	%f1287, %f552, %f564, %f1287;
	fma.rn.f32 	%f1274, %f553, %f561, %f1274;
	fma.rn.f32 	%f1273, %f553, %f562, %f1273;
	fma.rn.f32 	%f1272, %f553, %f563, %f1272;
	fma.rn.f32 	%f1271, %f553, %f564, %f1271;
	fma.rn.f32 	%f1258, %f554, %f561, %f1258;
	fma.rn.f32 	%f1257, %f554, %f562, %f1257;
	fma.rn.f32 	%f1256, %f554, %f563, %f1256;
	fma.rn.f32 	%f1255, %f554, %f564, %f1255;
	fma.rn.f32 	%f1242, %f555, %f561, %f1242;
	fma.rn.f32 	%f1241, %f555, %f562, %f1241;
	fma.rn.f32 	%f1240, %f555, %f563, %f1240;
	fma.rn.f32 	%f1239, %f555, %f564, %f1239;
	fma.rn.f32 	%f1226, %f556, %f561, %f1226;
	fma.rn.f32 	%f1225, %f556, %f562, %f1225;
	fma.rn.f32 	%f1224, %f556, %f563, %f1224;
	fma.rn.f32 	%f1223, %f556, %f564, %f1223;
	fma.rn.f32 	%f1334, %f549, %f565, %f1334;
	fma.rn.f32 	%f1333, %f549, %f566, %f1333;
	fma.rn.f32 	%f1332, %f549, %f567, %f1332;
	fma.rn.f32 	%f1331, %f549, %f568, %f1331;
	fma.rn.f32 	%f1318, %f550, %f565, %f1318;
	fma.rn.f32 	%f1317, %f550, %f566, %f1317;
	fma.rn.f32 	%f1316, %f550, %f567, %f1316;
	fma.rn.f32 	%f1315, %f550, %f568, %f1315;
	fma.rn.f32 	%f1302, %f551, %f565, %f1302;
	fma.rn.f32 	%f1301, %f551, %f566, %f1301;
	fma.rn.f32 	%f1300, %f551, %f567, %f1300;
	fma.rn.f32 	%f1299, %f551, %f568, %f1299;
	fma.rn.f32 	%f1286, %f552, %f565, %f1286;
	fma.rn.f32 	%f1285, %f552, %f566, %f1285;
	fma.rn.f32 	%f1284, %f552, %f567, %f1284;
	fma.rn.f32 	%f1283, %f552, %f568, %f1283;
	fma.rn.f32 	%f1270, %f553, %f565, %f1270;
	fma.rn.f32 	%f1269, %f553, %f566, %f1269;
	fma.rn.f32 	%f1268, %f553, %f567, %f1268;
	fma.rn.f32 	%f1267, %f553, %f568, %f1267;
	fma.rn.f32 	%f1254, %f554, %f565, %f1254;
	fma.rn.f32 	%f1253, %f554, %f566, %f1253;
	fma.rn.f32 	%f1252, %f554, %f567, %f1252;
	fma.rn.f32 	%f1251, %f554, %f568, %f1251;
	fma.rn.f32 	%f1238, %f555, %f565, %f1238;
	fma.rn.f32 	%f1237, %f555, %f566, %f1237;
	fma.rn.f32 	%f1236, %f555, %f567, %f1236;
	fma.rn.f32 	%f1235, %f555, %f568, %f1235;
	fma.rn.f32 	%f1222, %f556, %f565, %f1222;
	fma.rn.f32 	%f1221, %f556, %f566, %f1221;
	fma.rn.f32 	%f1220, %f556, %f567, %f1220;
	fma.rn.f32 	%f1219, %f556, %f568, %f1219;
	fma.rn.f32 	%f1330, %f549, %f569, %f1330;
	fma.rn.f32 	%f1329, %f549, %f570, %f1329;
	fma.rn.f32 	%f1328, %f549, %f571, %f1328;
	fma.rn.f32 	%f1327, %f549, %f572, %f1327;
	fma.rn.f32 	%f1314, %f550, %f569, %f1314;
	fma.rn.f32 	%f1313, %f550, %f570, %f1313;
	fma.rn.f32 	%f1312, %f550, %f571, %f1312;
	fma.rn.f32 	%f1311, %f550, %f572, %f1311;
	fma.rn.f32 	%f1298, %f551, %f569, %f1298;
	fma.rn.f32 	%f1297, %f551, %f570, %f1297;
	fma.rn.f32 	%f1296, %f551, %f571, %f1296;
	fma.rn.f32 	%f1295, %f551, %f572, %f1295;
	fma.rn.f32 	%f1282, %f552, %f569, %f1282;
	fma.rn.f32 	%f1281, %f552, %f570, %f1281;
	fma.rn.f32 	%f1280, %f552, %f571, %f1280;
	fma.rn.f32 	%f1279, %f552, %f572, %f1279;
	fma.rn.f32 	%f1266, %f553, %f569, %f1266;
	fma.rn.f32 	%f1265, %f553, %f570, %f1265;
	fma.rn.f32 	%f1264, %f553, %f571, %f1264;
	fma.rn.f32 	%f1263, %f553, %f572, %f1263;
	fma.rn.f32 	%f1250, %f554, %f569, %f1250;
	fma.rn.f32 	%f1249, %f554, %f570, %f1249;
	fma.rn.f32 	%f1248, %f554, %f571, %f1248;
	fma.rn.f32 	%f1247, %f554, %f572, %f1247;
	fma.rn.f32 	%f1234, %f555, %f569, %f1234;
	fma.rn.f32 	%f1233, %f555, %f570, %f1233;
	fma.rn.f32 	%f1232, %f555, %f571, %f1232;
	fma.rn.f32 	%f1231, %f555, %f572, %f1231;
	fma.rn.f32 	%f1218, %f556, %f569, %f1218;
	fma.rn.f32 	%f1217, %f556, %f570, %f1217;
	fma.rn.f32 	%f1216, %f556, %f571, %f1216;
	fma.rn.f32 	%f1215, %f556, %f572, %f1215;
	add.s32 	%r85, %r85, 512;
	setp.ne.s32 	%p2, %r85, 8320;
	@%p2 bra 	$L__BB0_3;
	ld.param.u32 	%r82, [_Z15sgemmWarptilingILi128ELi128ELi16ELi64ELi64ELi4ELi8ELi4ELi128EEviiifPfS0_fS0__param_1];
	shl.b32 	%r56, %r82, 4;
	add.s64 	%rd66, %rd66, 64;
	mul.wide.s32 	%rd30, %r56, 4;
	add.s64 	%rd67, %rd67, %rd30;
	bar.sync 	0;
	add.s32 	%r84, %r84, 16;
	setp.lt.u32 	%p3, %r84, %r18;
	@%p3 bra 	$L__BB0_2;
$L__BB0_5:
	ld.param.u64 	%rd65, [_Z15sgemmWarptilingILi128ELi128ELi16ELi64ELi64ELi4ELi8ELi4ELi128EEviiifPfS0_fS0__param_7];
	ld.param.f32 	%f958, [_Z15sgemmWarptilingILi128ELi128ELi16ELi64ELi64ELi4ELi8ELi4ELi128EEviiifPfS0_fS0__param_6];
	ld.param.f32 	%f957, [_Z15sgemmWarptilingILi128ELi128ELi16ELi64ELi64ELi4ELi8ELi4ELi128EEviiifPfS0_fS0__param_3];
	ld.param.u32 	%r83, [_Z15sgemmWarptilingILi128ELi128ELi16ELi64ELi64ELi4ELi8ELi4ELi128EEviiifPfS0_fS0__param_1];
	cvta.to.global.u64 	%rd31, %rd65;
	mov.u32 	%r57, %tid.x;
	shl.b32 	%r58, %r57, 1;
	and.b32  	%r59, %r58, 64;
	add.s32 	%r60, %r59, %r6;
	mov.u32 	%r61, %ctaid.y;
	shl.b32 	%r62, %r61, 7;
	and.b32  	%r63, %r57, 64;
	or.b32  	%r64, %r62, %r63;
	mad.lo.s32 	%r65, %r83, %r64, %r60;
	shr.u32 	%r66, %r57, 2;
	and.b32  	%r67, %r66, 7;
	shl.b32 	%r68, %r57, 2;
	and.b32  	%r69, %r68, 12;
	mul.lo.s32 	%r70, %r67, %r83;
	shl.b32 	%r71, %r70, 3;
	add.s32 	%r72, %r71, %r69;
	cvt.u64.u32 	%rd32, %r72;
	cvt.u64.u32 	%rd33, %r65;
	add.s64 	%rd34, %rd32, %rd33;
	shl.b64 	%rd35, %rd34, 2;
	add.s64 	%rd36, %rd31, %rd35;
	ld.global.v4.f32 	{%f573, %f574, %f575, %f576}, [%rd36];
	mul.f32 	%f577, %f957, %f1342;
	fma.rn.f32 	%f578, %f958, %f573, %f577;
	mul.f32 	%f579, %f957, %f1341;
	fma.rn.f32 	%f580, %f958, %f574, %f579;
	mul.f32 	%f581, %f957, %f1340;
	fma.rn.f32 	%f582, %f958, %f575, %f581;
	mul.f32 	%f583, %f957, %f1339;
	fma.rn.f32 	%f584, %f958, %f576, %f583;
	st.global.v4.f32 	[%rd36], {%f578, %f580, %f582, %f584};
	add.s32 	%r73, %r72, %r83;
	cvt.u64.u32 	%rd37, %r73;
	add.s64 	%rd38, %rd37, %rd33;
	shl.b64 	%rd39, %rd38, 2;
	add.s64 	%rd40, %rd31, %rd39;
	ld.global.v4.f32 	{%f585, %f586, %f587, %f588}, [%rd40];
	mul.f32 	%f589, %f957, %f1326;
	fma.rn.f32 	%f590, %f958, %f585, %f589;
	mul.f32 	%f591, %f957, %f1325;
	fma.rn.f32 	%f592, %f958, %f586, %f591;
	mul.f32 	%f593, %f957, %f1324;
	fma.rn.f32 	%f594, %f958, %f587, %f593;
	mul.f32 	%f595, %f957, %f1323;
	fma.rn.f32 	%f596, %f958, %f588, %f595;
	st.global.v4.f32 	[%rd40], {%f590, %f592, %f594, %f596};
	add.s32 	%r74, %r73, %r83;
	cvt.u64.u32 	%rd41, %r74;
	add.s64 	%rd42, %rd41, %rd33;
	shl.b64 	%rd43, %rd42, 2;
	add.s64 	%rd44, %rd31, %rd43;
	ld.global.v4.f32 	{%f597, %f598, %f599, %f600}, [%rd44];
	mul.f32 	%f601, %f957, %f1310;
	fma.rn.f32 	%f602, %f958, %f597, %f601;
	mul.f32 	%f603, %f957, %f1309;
	fma.rn.f32 	%f604, %f958, %f598, %f603;
	mul.f32 	%f605, %f957, %f1308;
	fma.rn.f32 	%f606, %f958, %f599, %f605;
	mul.f32 	%f607, %f957, %f1307;
	fma.rn.f32 	%f608, %f958, %f600, %f607;
	st.global.v4.f32 	[%rd44], {%f602, %f604, %f606, %f608};
	add.s32 	%r75, %r74, %r83;
	cvt.u64.u32 	%rd45, %r75;
	add.s64 	%rd46, %rd45, %rd33;
	shl.b64 	%rd47, %rd46, 2;
	add.s64 	%rd48, %rd31, %rd47;
	ld.global.v4.f32 	{%f609, %f610, %f611, %f612}, [%rd48];
	mul.f32 	%f613, %f957, %f1294;
	fma.rn.f32 	%f614, %f958, %f609, %f613;
	mul.f32 	%f615, %f957, %f1293;
	fma.rn.f32 	%f616, %f958, %f610, %f615;
	mul.f32 	%f617, %f957, %f1292;
	fma.rn.f32 	%f618, %f958, %f611, %f617;
	mul.f32 	%f619, %f957, %f1291;
	fma.rn.f32 	%f620, %f958, %f612, %f619;
	st.global.v4.f32 	[%rd48], {%f614, %f616, %f618, %f620};
	add.s32 	%r76, %r75, %r83;
	cvt.u64.u32 	%rd49, %r76;
	add.s64 	%rd50, %rd49, %rd33;
	shl.b64 	%rd51, %rd50, 2;
	add.s64 	%rd52, %rd31, %rd51;
	ld.global.v4.f32 	{%f621, %f622, %f623, %f624}, [%rd52];
	mul.f32 	%f625, %f957, %f1278;
	fma.rn.f32 	%f626, %f958, %f621, %f625;
	mul.f32 	%f627, %f957, %f1277;
	fma.rn.f32 	%f628, %f958, %f622, %f627;
	mul.f32 	%f629, %f957, %f1276;
	fma.rn.f32 	%f630, %f958, %f623, %f629;
	mul.f32 	%f631, %f957, %f1275;
	fma.rn.f32 	%f632, %f958, %f624, %f631;
	st.global.v4.f32 	[%rd52], {%f626, %f628, %f630, %f632};
	add.s32 	%r77, %r76, %r83;
	cvt.u64.u32 	%rd53, %r77;
	add.s64 	%rd54, %rd53, %rd33;
	shl.b64 	%rd55, %rd54, 2;
	add.s64 	%rd56, %rd31, %rd55;
	ld.global.v4.f32 	{%f633, %f634, %f635, %f636}, [%rd56];
	mul.f32 	%f637, %f957, %f1262;
	fma.rn.f32 	%f638, %f958, %f633, %f637;
	mul.f32 	%f639, %f957, %f1261;
	fma.rn.f32 	%f640, %f958, %f634, %f639;
	mul.f32 	%f641, %f957, %f1260;
	fma.rn.f32 	%f642, %f958, %f635, %f641;
	mul.f32 	%f643, %f957, %f1259;
	fma.rn.f32 	%f644, %f958, %f636, %f643;
	st.global.v4.f32 	[%rd56], {%f638, %f640, %f642, %f644};
	add.s32 	%r78, %r77, %r83;
	cvt.u64.u32 	%rd57, %r78;
	add.s64 	%rd58, %rd57, %rd33;
	shl.b64 	%rd59, %rd58, 2;
	add.s64 	%rd60, %rd31, %rd59;
	ld.global.v4.f32 	{%f645, %f646, %f647, %f648}, [%rd60];
	mul.f32 	%f649, %f957, %f1246;
	fma.rn.f32 	%f650, %f958, %f645, %f649;
	mul.f32 	%f651, %f957, %f1245;
	fma.rn.f32 	%f652, %f958, %f646, %f651;
	mul.f32 	%f653, %f957, %f1244;
	fma.rn.f32 	%f654, %f958, %f647, %f653;
	mul.f32 	%f655, %f957, %f1243;
	fma.rn.f32 	%f656, %f958, %f648, %f655;
	st.global.v4.f32 	[%rd60], {%f650, %f652, %f654, %f656};
	add.s32 	%r79, %r78, %r83;
	cvt.u64.u32 	%rd61, %r79;
	add.s64 	%rd62, %rd61, %rd33;
	shl.b64 	%rd63, %rd62, 2;
	add.s64 	%rd64, %rd31, %rd63;
	ld.global.v4.f32 	{%f657, %f658, %f659, %f660}, [%rd64];
	mul.f32 	%f661, %f957, %f1230;
	fma.rn.f32 	%f662, %f958, %f657, %f661;
	mul.f32 	%f663, %f957, %f1229;
	fma.rn.f32 	%f664, %f958, %f658, %f663;
	mul.f32 	%f665, %f957, %f1228;
	fma.rn.f32 	%f666, %f958, %f659, %f665;
	mul.f32 	%f667, %f957, %f1227;
	fma.rn.f32 	%f668, %f958, %f660, %f667;
	st.global.v4.f32 	[%rd64], {%f662, %f664, %f666, %f668};
	ld.global.v4.f32 	{%f669, %f670, %f671, %f672}, [%rd36+64];
	mul.f32 	%f673, %f957, %f1338;
	fma.rn.f32 	%f674, %f958, %f669, %f673;
	mul.f32 	%f675, %f957, %f1337;
	fma.rn.f32 	%f676, %f958, %f670, %f675;
	mul.f32 	%f677, %f957, %f1336;
	fma.rn.f32 	%f678, %f958, %f671, %f677;
	mul.f32 	%f679, %f957, %f1335;
	fma.rn.f32 	%f680, %f958, %f672, %f679;
	st.global.v4.f32 	[%rd36+64], {%f674, %f676, %f678, %f680};
	ld.global.v4.f32 	{%f681, %f682, %f683, %f684}, [%rd40+64];
	mul.f32 	%f685, %f957, %f1322;
	fma.rn.f32 	%f686, %f958, %f681, %f685;
	mul.f32 	%f687, %f957, %f1321;
	fma.rn.f32 	%f688, %f958, %f682, %f687;
	mul.f32 	%f689, %f957, %f1320;
	fma.rn.f32 	%f690, %f958, %f683, %f689;
	mul.f32 	%f691, %f957, %f1319;
	fma.rn.f32 	%f692, %f958, %f684, %f691;
	st.global.v4.f32 	[%rd40+64], {%f686, %f688, %f690, %f692};
	ld.global.v4.f32 	{%f693, %f694, %f695, %f696}, [%rd44+64];
	mul.f32 	%f697, %f957, %f1306;
	fma.rn.f32 	%f698, %f958, %f693, %f697;
	mul.f32 	%f699, %f957, %f1305;
	fma.rn.f32 	%f700, %f958, %f694, %f699;
	mul.f32 	%f701, %f957, %f1304;
	fma.rn.f32 	%f702, %f958, %f695, %f701;
	mul.f32 	%f703, %f957, %f1303;
	fma.rn.f32 	%f704, %f958, %f696, %f703;
	st.global.v4.f32 	[%rd44+64], {%f698, %f700, %f702, %f704};
	ld.global.v4.f32 	{%f705, %f706, %f707, %f708}, [%rd48+64];
	mul.f32 	%f709, %f957, %f1290;
	fma.rn.f32 	%f710, %f958, %f705, %f709;
	mul.f32 	%f711, %f957, %f1289;
	fma.rn.f32 	%f712, %f958, %f706, %f711;
	mul.f32 	%f713, %f957, %f1288;
	fma.rn.f32 	%f714, %f958, %f707, %f713;
	mul.f32 	%f715, %f957, %f1287;
	fma.rn.f32 	%f716, %f958, %f708, %f715;
	st.global.v4.f32 	[%rd48+64], {%f710, %f712, %f714, %f716};
	ld.global.v4.f32 	{%f717, %f718, %f719, %f720}, [%rd52+64];
	mul.f32 	%f721, %f957, %f1274;
	fma.rn.f32 	%f722, %f958, %f717, %f721;
	mul.f32 	%f723, %f957, %f1273;
	fma.rn.f32 	%f724, %f958, %f718, %f723;
	mul.f32 	%f725, %f957, %f1272;
	fma.rn.f32 	%f726, %f958, %f719, %f725;
	mul.f32 	%f727, %f957, %f1271;
	fma.rn.f32 	%f728, %f958, %f720, %f727;
	st.global.v4.f32 	[%rd52+64], {%f722, %f724, %f726, %f728};
	ld.global.v4.f32 	{%f729, %f730, %f731, %f732}, [%rd56+64];
	mul.f32 	%f733, %f957, %f1258;
	fma.rn.f32 	%f734, %f958, %f729, %f733;
	mul.f32 	%f735, %f957, %f1257;
	fma.rn.f32 	%f736, %f958, %f730, %f735;
	mul.f32 	%f737, %f957, %f1256;
	fma.rn.f32 	%f738, %f958, %f731, %f737;
	mul.f32 	%f739, %f957, %f1255;
	fma.rn.f32 	%f740, %f958, %f732, %f739;
	st.global.v4.f32 	[%rd56+64], {%f734, %f736, %f738, %f740};
	ld.global.v4.f32 	{%f741, %f742, %f743, %f744}, [%rd60+64];
	mul.f32 	%f745, %f957, %f1242;
	fma.rn.f32 	%f746, %f958, %f741, %f745;
	mul.f32 	%f747, %f957, %f1241;
	fma.rn.f32 	%f748, %f958, %f742, %f747;
	mul.f32 	%f749, %f957, %f1240;
	fma.rn.f32 	%f750, %f958, %f743, %f749;
	mul.f32 	%f751, %f957, %f1239;
	fma.rn.f32 	%f752, %f958, %f744, %f751;
	st.global.v4.f32 	[%rd60+64], {%f746, %f748, %f750, %f752};
	ld.global.v4.f32 	{%f753, %f754, %f755, %f756}, [%rd64+64];
	mul.f32 	%f757, %f957, %f1226;
	fma.rn.f32 	%f758, %f958, %f753, %f757;
	mul.f32 	%f759, %f957, %f1225;
	fma.rn.f32 	%f760, %f958, %f754, %f759;
	mul.f32 	%f761, %f957, %f1224;
	fma.rn.f32 	%f762, %f958, %f755, %f761;
	mul.f32 	%f763, %f957, %f1223;
	fma.rn.f32 	%f764, %f958, %f756, %f763;
	st.global.v4.f32 	[%rd64+64], {%f758, %f760, %f762, %f764};
	ld.global.v4.f32 	{%f765, %f766, %f767, %f768}, [%rd36+128];
	mul.f32 	%f769, %f957, %f1334;
	fma.rn.f32 	%f770, %f958, %f765, %f769;
	mul.f32 	%f771, %f957, %f1333;
	fma.rn.f32 	%f772, %f958, %f766, %f771;
	mul.f32 	%f773, %f957, %f1332;
	fma.rn.f32 	%f774, %f958, %f767, %f773;
	mul.f32 	%f775, %f957, %f1331;
	fma.rn.f32 	%f776, %f958, %f768, %f775;
	st.global.v4.f32 	[%rd36+128], {%f770, %f772, %f774, %f776};
	ld.global.v4.f32 	{%f777, %f778, %f779, %f780}, [%rd40+128];
	mul.f32 	%f781, %f957, %f1318;
	fma.rn.f32 	%f782, %f958, %f777, %f781;
	mul.f32 	%f783, %f957, %f1317;
	fma.rn.f32 	%f784, %f958, %f778, %f783;
	mul.f32 	%f785, %f957, %f1316;
	fma.rn.f32 	%f786, %f958, %f779, %f785;
	mul.f32 	%f787, %f957, %f1315;
	fma.rn.f32 	%f788, %f958, %f780, %f787;
	st.global.v4.f32 	[%rd40+128], {%f782, %f784, %f786, %f788};
	ld.global.v4.f32 	{%f789, %f790, %f791, %f792}, [%rd44+128];
	mul.f32 	%f793, %f957, %f1302;
	fma.rn.f32 	%f794, %f958, %f789, %f793;
	mul.f32 	%f795, %f957, %f1301;
	fma.rn.f32 	%f796, %f958, %f790, %f795;
	mul.f32 	%f797, %f957, %f1300;
	fma.rn.f32 	%f798, %f958, %f791, %f797;
	mul.f32 	%f799, %f957, %f1299;
	fma.rn.f32 	%f800, %f958, %f792, %f799;
	st.global.v4.f32 	[%rd44+128], {%f794, %f796, %f798, %f800};
	ld.global.v4.f32 	{%f801, %f802, %f803, %f804}, [%rd48+128];
	mul.f32 	%f805, %f957, %f1286;
	fma.rn.f32 	%f806, %f958, %f801, %f805;
	mul.f32 	%f807, %f957, %f1285;
	fma.rn.f32 	%f808, %f958, %f802, %f807;
	mul.f32 	%f809, %f957, %f1284;
	fma.rn.f32 	%f810, %f958, %f803, %f809;
	mul.f32 	%f811, %f957, %f1283;
	fma.rn.f32 	%f812, %f958, %f804, %f811;
	st.global.v4.f32 	[%rd48+128], {%f806, %f808, %f810, %f812};
	ld.global.v4.f32 	{%f813, %f814, %f815, %f816}, [%rd52+128];
	mul.f32 	%f817, %f957, %f1270;
	fma.rn.f32 	%f818, %f958, %f813, %f817;
	mul.f32 	%f819, %f957, %f1269;
	fma.rn.f32 	%f820, %f958, %f814, %f819;
	mul.f32 	%f821, %f957, %f1268;
	fma.rn.f32 	%f822, %f958, %f815, %f821;
	mul.f32 	%f823, %f957, %f1267;
	fma.rn.f32 	%f824, %f958, %f816, %f823;
	st.global.v4.f32 	[%rd52+128], {%f818, %f820, %f822, %f824};
	ld.global.v4.f32 	{%f825, %f826, %f827, %f828}, [%rd56+128];
	mul.f32 	%f829, %f957, %f1254;
	fma.rn.f32 	%f830, %f958, %f825, %f829;
	mul.f32 	%f831, %f957, %f1253;
	fma.rn.f32 	%f832, %f958, %f826, %f831;
	mul.f32 	%f833, %f957, %f1252;
	fma.rn.f32 	%f834, %f958, %f827, %f833;
	mul.f32 	%f835, %f957, %f1251;
	fma.rn.f32 	%f836, %f958, %f828, %f835;
	st.global.v4.f32 	[%rd56+128], {%f830, %f832, %f834, %f836};
	ld.global.v4.f32 	{%f837, %f838, %f839, %f840}, [%rd60+128];
	mul.f32 	%f841, %f957, %f1238;
	fma.rn.f32 	%f842, %f958, %f837, %f841;
	mul.f32 	%f843, %f957, %f1237;
	fma.rn.f32 	%f844, %f958, %f838, %f843;
	mul.f32 	%f845, %f957, %f1236;
	fma.rn.f32 	%f846, %f958, %f839, %f845;
	mul.f32 	%f847, %f957, %f1235;
	fma.rn.f32 	%f848, %f958, %f840, %f847;
	st.global.v4.f32 	[%rd60+128], {%f842, %f844, %f846, %f848};
	ld.global.v4.f32 	{%f849, %f850, %f851, %f852}, [%rd64+128];
	mul.f32 	%f853, %f957, %f1222;
	fma.rn.f32 	%f854, %f958, %f849, %f853;
	mul.f32 	%f855, %f957, %f1221;
	fma.rn.f32 	%f856, %f958, %f850, %f855;
	mul.f32 	%f857, %f957, %f1220;
	fma.rn.f32 	%f858, %f958, %f851, %f857;
	mul.f32 	%f859, %f957, %f1219;
	fma.rn.f32 	%f860, %f958, %f852, %f859;
	st.global.v4.f32 	[%rd64+128], {%f854, %f856, %f858, %f860};
	ld.global.v4.f32 	{%f861, %f862, %f863, %f864}, [%rd36+192];
	mul.f32 	%f865, %f957, %f1330;
	fma.rn.f32 	%f866, %f958, %f861, %f865;
	mul.f32 	%f867, %f957, %f1329;
	fma.rn.f32 	%f868, %f958, %f862, %f867;
	mul.f32 	%f869, %f957, %f1328;
	fma.rn.f32 	%f870, %f958, %f863, %f869;
	mul.f32 	%f871, %f957, %f1327;
	fma.rn.f32 	%f872, %f958, %f864, %f871;
	st.global.v4.f32 	[%rd36+192], {%f866, %f868, %f870, %f872};
	ld.global.v4.f32 	{%f873, %f874, %f875, %f876}, [%rd40+192];
	mul.f32 	%f877, %f957, %f1314;
	fma.rn.f32 	%f878, %f958, %f873, %f877;
	mul.f32 	%f879, %f957, %f1313;
	fma.rn.f32 	%f880, %f958, %f874, %f879;
	mul.f32 	%f881, %f957, %f1312;
	fma.rn.f32 	%f882, %f958, %f875, %f881;
	mul.f32 	%f883, %f957, %f1311;
	fma.rn.f32 	%f884, %f958, %f876, %f883;
	st.global.v4.f32 	[%rd40+192], {%f878, %f880, %f882, %f884};
	ld.global.v4.f32 	{%f885, %f886, %f887, %f888}, [%rd44+192];
	mul.f32 	%f889, %f957, %f1298;
	fma.rn.f32 	%f890, %f958, %f885, %f889;
	mul.f32 	%f891, %f957, %f1297;
	fma.rn.f32 	%f892, %f958, %f886, %f891;
	mul.f32 	%f893, %f957, %f1296;
	fma.rn.f32 	%f894, %f958, %f887, %f893;
	mul.f32 	%f895, %f957, %f1295;
	fma.rn.f32 	%f896, %f958, %f888, %f895;
	st.global.v4.f32 	[%rd44+192], {%f890, %f892, %f894, %f896};
	ld.global.v4.f32 	{%f897, %f898, %f899, %f900}, [%rd48+192];
	mul.f32 	%f901, %f957, %f1282;
	fma.rn.f32 	%f902, %f958, %f897, %f901;
	mul.f32 	%f903, %f957, %f1281;
	fma.rn.f32 	%f904, %f958, %f898, %f903;
	mul.f32 	%f905, %f957, %f1280;
	fma.rn.f32 	%f906, %f958, %f899, %f905;
	mul.f32 	%f907, %f957, %f1279;
	fma.rn.f32 	%f908, %f958, %f900, %f907;
	st.global.v4.f32 	[%rd48+192], {%f902, %f904, %f906, %f908};
	ld.global.v4.f32 	{%f909, %f910, %f911, %f912}, [%rd52+192];
	mul.f32 	%f913, %f957, %f1266;
	fma.rn.f32 	%f914, %f958, %f909, %f913;
	mul.f32 	%f915, %f957, %f1265;
	fma.rn.f32 	%f916, %f958, %f910, %f915;
	mul.f32 	%f917, %f957, %f1264;
	fma.rn.f32 	%f918, %f958, %f911, %f917;
	mul.f32 	%f919, %f957, %f1263;
	fma.rn.f32 	%f920, %f958, %f912, %f919;
	st.global.v4.f32 	[%rd52+192], {%f914, %f916, %f918, %f920};
	ld.global.v4.f32 	{%f921, %f922, %f923, %f924}, [%rd56+192];
	mul.f32 	%f925, %f957, %f1250;
	fma.rn.f32 	%f926, %f958, %f921, %f925;
	mul.f32 	%f927, %f957, %f1249;
	fma.rn.f32 	%f928, %f958, %f922, %f927;
	mul.f32 	%f929, %f957, %f1248;
	fma.rn.f32 	%f930, %f958, %f923, %f929;
	mul.f32 	%f931, %f957, %f1247;
	fma.rn.f32 	%f932, %f958, %f924, %f931;
	st.global.v4.f32 	[%rd56+192], {%f926, %f928, %f930, %f932};
	ld.global.v4.f32 	{%f933, %f934, %f935, %f936}, [%rd60+192];
	mul.f32 	%f937, %f957, %f1234;
	fma.rn.f32 	%f938, %f958, %f933, %f937;
	mul.f32 	%f939, %f957, %f1233;
	fma.rn.f32 	%f940, %f958, %f934, %f939;
	mul.f32 	%f941, %f957, %f1232;
	fma.rn.f32 	%f942, %f958, %f935, %f941;
	mul.f32 	%f943, %f957, %f1231;
	fma.rn.f32 	%f944, %f958, %f936, %f943;
	st.global.v4.f32 	[%rd60+192], {%f938, %f940, %f942, %f944};
	ld.global.v4.f32 	{%f945, %f946, %f947, %f948}, [%rd64+192];
	mul.f32 	%f949, %f957, %f1218;
	fma.rn.f32 	%f950, %f958, %f945, %f949;
	mul.f32 	%f951, %f957, %f1217;
	fma.rn.f32 	%f952, %f958, %f946, %f951;
	mul.f32 	%f953, %f957, %f1216;
	fma.rn.f32 	%f954, %f958, %f947, %f953;
	mul.f32 	%f955, %f957, %f1215;
	fma.rn.f32 	%f956, %f958, %f948, %f955;
	st.global.v4.f32 	[%rd64+192], {%f950, %f952, %f954, %f956};
	ret;

}


// ===== COMPILED SASS (sm_100) =====

	.target	sm_100

	.elftype	@"ET_EXEC"


//--------------------- .note.nv.tkinfo           --------------------------
	.section	.note.nv.tkinfo,"",@"SHT_NOTE"
	.sectionflags	@"SHF_NOTE_NV_TKINFO"
	.tkinfo
        /*0018*/ 	.word	0x00000002
        /*0030*/ 	.string	""
        /*0030*/ 	.string	"ptxas"
        /*0030*/ 	.string	"Cuda compilation tools, release 13.0, V13.0.88"
        /*0030*/ 	.string	"Build cuda_13.0.r13.0/compiler.36424714_0"
        /*0030*/ 	.string	"-arch sm_100 -m 64 "



//--------------------- .note.nv.cuinfo           --------------------------
	.section	.note.nv.cuinfo,"",@"SHT_NOTE"
	.sectionflags	@"SHF_NOTE_NV_CUINFO"
        /*0018*/ 	.short	0x0002
        /*001a*/ 	.short	0x0064
        /*001c*/ 	.short	0x0082
	.zero		2


//--------------------- .nv.info                  --------------------------
	.section	.nv.info,"",@"SHT_CUDA_INFO"
	.align	4


	//----- nvinfo : EIATTR_REGCOUNT
	.align		4
        /*0000*/ 	.byte	0x04, 0x2f
        /*0002*/ 	.short	(.L_1 - .L_0)
	.align		4
.L_0:
        /*0004*/ 	.word	index@(_Z15sgemmWarptilingILi128ELi128ELi16ELi64ELi64ELi4ELi8ELi4ELi128EEviiifPfS0_fS0_)
        /*0008*/ 	.word	0x000000a8


	//----- nvinfo : EIATTR_FRAME_SIZE
	.align		4
.L_1:
        /*000c*/ 	.byte	0x04, 0x11
        /*000e*/ 	.short	(.L_3 - .L_2)
	.align		4
.L_2:
        /*0010*/ 	.word	index@(_Z15sgemmWarptilingILi128ELi128ELi16ELi64ELi64ELi4ELi8ELi4ELi128EEviiifPfS0_fS0_)
        /*0014*/ 	.word	0x00000000


	//----- nvinfo : EIATTR_MIN_STACK_SIZE
	.align		4
.L_3:
        /*0018*/ 	.byte	0x04, 0x12
        /*001a*/ 	.short	(.L_5 - .L_4)
	.align		4
.L_4:
        /*001c*/ 	.word	index@(_Z15sgemmWarptilingILi128ELi128ELi16ELi64ELi64ELi4ELi8ELi4ELi128EEviiifPfS0_fS0_)
        /*0020*/ 	.word	0x00000000
.L_5:


//--------------------- .nv.compat                --------------------------
	.section	.nv.compat,"",@"SHT_CUDA_COMPAT_INFO"
	.align	4
        /*0000*/ 	.byte	0x02, 0x09, 0x00, 0x00, 0x02, 0x02, 0x01, 0x00, 0x02, 0x05, 0x05, 0x00, 0x03, 0x07, 0x01, 0x01
        /*0010*/ 	.byte	0x02, 0x03, 0x00, 0x00, 0x02, 0x06, 0x01, 0x00, 0x04, 0x0b, 0x08, 0x00, 0x09, 0x00, 0x00, 0x00
        /*0020*/ 	.byte	0x00, 0x00, 0x00, 0x00


//--------------------- .nv.info._Z15sgemmWarptilingILi128ELi128ELi16ELi64ELi64ELi4ELi8ELi4ELi128EEviiifPfS0_fS0_ --------------------------
	.section	.nv.info._Z15sgemmWarptilingILi128ELi128ELi16ELi64ELi64ELi4ELi8ELi4ELi128EEviiifPfS0_fS0_,"",@"SHT_CUDA_INFO"
	.sectionflags	@""
	.align	4


	//----- nvinfo : EIATTR_CUDA_API_VERSION
	.align		4
        /*0000*/ 	.byte	0x04, 0x37
        /*0002*/ 	.short	(.L_7 - .L_6)
.L_6:
        /*0004*/ 	.word	0x00000082


	//----- nvinfo : EIATTR_KPARAM_INFO
	.align		4
.L_7:
        /*0008*/ 	.byte	0x04, 0x17
        /*000a*/ 	.short	(.L_9 - .L_8)
.L_8:
        /*000c*/ 	.word	0x00000000
        /*0010*/ 	.short	0x0007
        /*0012*/ 	.short	0x0028
        /*0014*/ 	.byte	0x00, 0xf5, 0x21, 0x00


	//----- nvinfo : EIATTR_KPARAM_INFO
	.align		4
.L_9:
        /*0018*/ 	.byte	0x04, 0x17
        /*001a*/ 	.short	(.L_11 - .L_10)
.L_10:
        /*001c*/ 	.word	0x00000000
        /*0020*/ 	.short	0x0006
        /*0022*/ 	.short	0x0020
        /*0024*/ 	.byte	0x00, 0xf0, 0x11, 0x00


	//----- nvinfo : EIATTR_KPARAM_INFO
	.align		4
.L_11:
        /*0028*/ 	.byte	0x04, 0x17
        /*002a*/ 	.short	(.L_13 - .L_12)
.L_12:
        /*002c*/ 	.word	0x00000000
        /*0030*/ 	.short	0x0005
        /*0032*/ 	.short	0x0018
        /*0034*/ 	.byte	0x00, 0xf5, 0x21, 0x00


	//----- nvinfo : EIATTR_KPARAM_INFO
	.align		4
.L_13:
        /*0038*/ 	.byte	0x04, 0x17
        /*003a*/ 	.short	(.L_15 - .L_14)
.L_14:
        /*003c*/ 	.word	0x00000000
        /*0040*/ 	.short	0x0004
        /*0042*/ 	.short	0x0010
        /*0044*/ 	.byte	0x00, 0xf5, 0x21, 0x00


	//----- nvinfo : EIATTR_KPARAM_INFO
	.align		4
.L_15:
        /*0048*/ 	.byte	0x04, 0x17
        /*004a*/ 	.short	(.L_17 - .L_16)
.L_16:
        /*004c*/ 	.word	0x00000000
        /*0050*/ 	.short	0x0003
        /*0052*/ 	.short	0x000c
        /*0054*/ 	.byte	0x00, 0xf0, 0x11, 0x00


	//----- nvinfo : EIATTR_KPARAM_INFO
	.align		4
.L_17:
        /*0058*/ 	.byte	0x04, 0x17
        /*005a*/ 	.short	(.L_19 - .L_18)
.L_18:
        /*005c*/ 	.word	0x00000000
        /*0060*/ 	.short	0x0002
        /*0062*/ 	.short	0x0008
        /*0064*/ 	.byte	0x00, 0xf0, 0x11, 0x00


	//----- nvinfo : EIATTR_KPARAM_INFO
	.align		4
.L_19:
        /*0068*/ 	.byte	0x04, 0x17
        /*006a*/ 	.short	(.L_21 - .L_20)
.L_20:
        /*006c*/ 	.word	0x00000000
        /*0070*/ 	.short	0x0001
        /*0072*/ 	.short	0x0004
        /*0074*/ 	.byte	0x00, 0xf0, 0x11, 0x00


	//----- nvinfo : EIATTR_KPARAM_INFO
	.align		4
.L_21:
        /*0078*/ 	.byte	0x04, 0x17
        /*007a*/ 	.short	(.L_23 - .L_22)
.L_22:
        /*007c*/ 	.word	0x00000000
        /*0080*/ 	.short	0x0000
        /*0082*/ 	.short	0x0000
        /*0084*/ 	.byte	0x00, 0xf0, 0x11, 0x00


	//----- nvinfo : EIATTR_SPARSE_MMA_MASK
	.align		4
.L_23:
        /*0088*/ 	.byte	0x03, 0x50
        /*008a*/ 	.short	0x0000


	//----- nvinfo : EIATTR_MAXREG_COUNT
	.align		4
        /*008c*/ 	.byte	0x03, 0x1b
        /*008e*/ 	.short	0x00ff


	//----- nvinfo : EIATTR_NUM_BARRIERS
	.align		4
        /*0090*/ 	.byte	0x02, 0x4c
        /*0092*/ 	.byte	0x01
	.zero		1


	//----- nvinfo : EIATTR_MERCURY_ISA_VERSION
	.align		4
        /*0094*/ 	.byte	0x03, 0x5f
        /*0096*/ 	.short	0x0101


	//----- nvinfo : EIATTR_VRC_CTA_INIT_COUNT
	.align		4
        /*0098*/ 	.byte	0x02, 0x4a
	.zero		1
	.zero		1


	//----- nvinfo : EIATTR_EXIT_INSTR_OFFSETS
	.align		4
        /*009c*/ 	.byte	0x04, 0x1c
        /*009e*/ 	.short	(.L_25 - .L_24)


	//   ....[0]....
.L_24:
        /*00a0*/ 	.word	0x00002b90


	//----- nvinfo : EIATTR_MAX_THREADS
	.align		4
.L_25:
        /*00a4*/ 	.byte	0x04, 0x05
        /*00a6*/ 	.short	(.L_27 - .L_26)
.L_26:
        /*00a8*/ 	.word	0x00000080
        /*00ac*/ 	.word	0x00000001
        /*00b0*/ 	.word	0x00000001


	//----- nvinfo : EIATTR_CBANK_PARAM_SIZE
	.align		4
.L_27:
        /*00b4*/ 	.byte	0x03, 0x19
        /*00b6*/ 	.short	0x0030


	//----- nvinfo : EIATTR_PARAM_CBANK
	.align		4
        /*00b8*/ 	.byte	0x04, 0x0a
        /*00ba*/ 	.short	(.L_29 - .L_28)
	.align		4
.L_28:
        /*00bc*/ 	.word	index@(.nv.constant0._Z15sgemmWarptilingILi128ELi128ELi16ELi64ELi64ELi4ELi8ELi4ELi128EEviiifPfS0_fS0_)
        /*00c0*/ 	.short	0x0380
        /*00c2*/ 	.short	0x0030


	//----- nvinfo : EIATTR_SW_WAR
	.align		4
.L_29:
        /*00c4*/ 	.byte	0x04, 0x36
        /*00c6*/ 	.short	(.L_31 - .L_30)
.L_30:
        /*00c8*/ 	.word	0x00000008
.L_31:


//--------------------- .nv.callgraph             --------------------------
	.section	.nv.callgraph,"",@"SHT_CUDA_CALLGRAPH"
	.align	4
	.sectionentsize	8
	.align		4
        /*0000*/ 	.word	0x00000000
	.align		4
        /*0004*/ 	.word	0xffffffff
	.align		4
        /*0008*/ 	.word	0x00000000
	.align		4
        /*000c*/ 	.word	0xfffffffe
	.align		4
        /*0010*/ 	.word	0x00000000
	.align		4
        /*0014*/ 	.word	0xfffffffd
	.align		4
        /*0018*/ 	.word	0x00000000
	.align		4
        /*001c*/ 	.word	0xfffffffc


//--------------------- .text._Z15sgemmWarptilingILi128ELi128ELi16ELi64ELi64ELi4ELi8ELi4ELi128EEviiifPfS0_fS0_ --------------------------
	.section	.text._Z15sgemmWarptilingILi128ELi128ELi16ELi64ELi64ELi4ELi8ELi4ELi128EEviiifPfS0_fS0_,"ax",@progbits
	.align	128
        .global         _Z15sgemmWarptilingILi128ELi128ELi16ELi64ELi64ELi4ELi8ELi4ELi128EEviiifPfS0_fS0_
        .type           _Z15sgemmWarptilingILi128ELi128ELi16ELi64ELi64ELi4ELi8ELi4ELi128EEviiifPfS0_fS0_,@function
        .size           _Z15sgemmWarptilingILi128ELi128ELi16ELi64ELi64ELi4ELi8ELi4ELi128EEviiifPfS0_fS0_,(.L_x_4 - _Z15sgemmWarptilingILi128ELi128ELi16ELi64ELi64ELi4ELi8ELi4ELi128EEviiifPfS0_fS0_)
        .other          _Z15sgemmWarptilingILi128ELi128ELi16ELi64ELi64ELi4ELi8ELi4ELi128EEviiifPfS0_fS0_,@"STO_CUDA_ENTRY STV_DEFAULT"
_Z15sgemmWarptilingILi128ELi128ELi16ELi64ELi64ELi4ELi8ELi4ELi128EEviiifPfS0_fS0_:
.text._Z15sgemmWarptilingILi128ELi128ELi16ELi64ELi64ELi4ELi8ELi4ELi128EEviiifPfS0_fS0_:
[----:B------:R-:W-:Y:S08]  /*0000*/  LDC R1, c[0x0][0x37c] ;  /* 0x0000df00ff017b82 */ /* 0x000ff00000000800 */
[----:B------:R-:W0:Y:S01]  /*0010*/  S2UR UR8, SR_CTAID.Y ;  /* 0x00000000000879c3 */ /* 0x000e220000002600 */
[----:B------:R-:W1:Y:S01]  /*0020*/  LDCU UR12, c[0x0][0x388] ;  /* 0x00007100ff0c77ac */ /* 0x000e620008000800 */
[----:B------:R-:W2:Y:S01]  /*0030*/  S2R R142, SR_TID.X ;  /* 0x00000000008e7919 */ /* 0x000ea20000002100 */
[----:B------:R-:W-:Y:S01]  /*0040*/  HFMA2 R0, -RZ, RZ, 0, 0 ;  /* 0x00000000ff007431 */ /* 0x000fe200000001ff */
[----:B------:R-:W-:Y:S01]  /*0050*/  CS2R R34, SRZ ;  /* 0x0000000000227805 */ /* 0x000fe2000001ff00 */
[----:B------:R-:W3:Y:S01]  /*0060*/  LDCU.128 UR4, c[0x0][0x390] ;  /* 0x00007200ff0477ac */ /* 0x000ee20008000c00 */
[----:B------:R-:W-:Y:S01]  /*0070*/  HFMA2 R143, -RZ, RZ, 0, 0 ;  /* 0x00000000ff8f7431 */ /* 0x000fe200000001ff */
[----:B------:R-:W-:Y:S01]  /*0080*/  CS2R R2, SRZ ;  /* 0x0000000000027805 */ /* 0x000fe2000001ff00 */
[----:B------:R-:W4:Y:S01]  /*0090*/  S2UR UR10, SR_CTAID.X ;  /* 0x00000000000a79c3 */ /* 0x000f220000002500 */
[----:B------:R-:W-:Y:S01]  /*00a0*/  HFMA2 R151, -RZ, RZ, 0, 0 ;  /* 0x00000000ff977431 */ /* 0x000fe200000001ff */
[----:B------:R-:W-:Y:S01]  /*00b0*/  CS2R R4, SRZ ;  /* 0x0000000000047805 */ /* 0x000fe2000001ff00 */
[----:B------:R-:W-:Y:S01]  /*00c0*/  HFMA2 R147, -RZ, RZ, 0, 0 ;  /* 0x00000000ff937431 */ /* 0x000fe200000001ff */
[----:B------:R-:W-:Y:S01]  /*00d0*/  CS2R R28, SRZ ;  /* 0x00000000001c7805 */ /* 0x000fe2000001ff00 */
[----:B------:R-:W-:Y:S01]  /*00e0*/  HFMA2 R163, -RZ, RZ, 0, 0 ;  /* 0x00000000ffa37431 */ /* 0x000fe200000001ff */
[----:B------:R-:W-:Y:S01]  /*00f0*/  CS2R R26, SRZ ;  /* 0x00000000001a7805 */ /* 0x000fe2000001ff00 */
[----:B------:R-:W-:Y:S01]  /*0100*/  HFMA2 R159, -RZ, RZ, 0, 0 ;  /* 0x00000000ff9f7431 */ /* 0x000fe200000001ff */
[----:B------:R-:W-:-:S02]  /*0110*/  CS2R R30, SRZ ;  /* 0x00000000001e7805 */ /* 0x000fc4000001ff00 */
[----:B------:R-:W-:Y:S02]  /*0120*/  CS2R R32, SRZ ;  /* 0x0000000000207805 */ /* 0x000fe4000001ff00 */
[----:B------:R-:W-:Y:S01]  /*0130*/  CS2R R88, SRZ ;  /* 0x0000000000587805 */ /* 0x000fe2000001ff00 */
[----:B-1----:R-:W-:Y:S01]  /*0140*/  UISETP.NE.AND UP0, UPT, UR12, URZ, UPT ;  /* 0x000000ff0c00728c */ /* 0x002fe2000bf05270 */
[----:B------:R-:W-:Y:S02]  /*0150*/  CS2R R86, SRZ ;  /* 0x0000000000567805 */ /* 0x000fe4000001ff00 */
[----:B------:R-:W-:Y:S02]  /*0160*/  CS2R R84, SRZ ;  /* 0x0000000000547805 */ /* 0x000fe4000001ff00 */
[----:B------:R-:W-:Y:S02]  /*0170*/  CS2R R82, SRZ ;  /* 0x0000000000527805 */ /* 0x000fe4000001ff00 */
[----:B------:R-:W-:Y:S01]  /*0180*/  CS2R R118, SRZ ;  /* 0x0000000000767805 */ /* 0x000fe2000001ff00 */
[----:B0-----:R-:W-:Y:S01]  /*0190*/  UIMAD UR8, UR8, UR12, URZ ;  /* 0x0000000c080872a4 */ /* 0x001fe2000f8e02ff */
[----:B------:R-:W-:-:S02]  /*01a0*/  CS2R R116, SRZ ;  /* 0x0000000000747805 */ /* 0x000fc4000001ff00 */
[----:B------:R-:W-:Y:S02]  /*01b0*/  CS2R R114, SRZ ;  /* 0x0000000000727805 */ /* 0x000fe4000001ff00 */
[----:B------:R-:W-:Y:S01]  /*01c0*/  CS2R R112, SRZ ;  /* 0x0000000000707805 */ /* 0x000fe2000001ff00 */
[----:B------:R-:W-:Y:S01]  /*01d0*/  USHF.L.U32 UR8, UR8, 0x7, URZ ;  /* 0x0000000708087899 */ /* 0x000fe200080006ff */
[----:B------:R-:W-:Y:S02]  /*01e0*/  CS2R R6, SRZ ;  /* 0x0000000000067805 */ /* 0x000fe4000001ff00 */
[----:B------:R-:W-:Y:S02]  /*01f0*/  CS2R R8, SRZ ;  /* 0x0000000000087805 */ /* 0x000fe4000001ff00 */
[----:B------:R-:W-:Y:S02]  /*0200*/  CS2R R10, SRZ ;  /* 0x00000000000a7805 */ /* 0x000fe4000001ff00 */
[----:B------:R-:W-:-:S02]  /*0210*/  CS2R R64, SRZ ;  /* 0x0000000000407805 */ /* 0x000fc4000001ff00 */
[----:B------:R-:W-:Y:S02]  /*0220*/  CS2R R38, SRZ ;  /* 0x0000000000267805 */ /* 0x000fe4000001ff00 */
[----:B------:R-:W-:Y:S02]  /*0230*/  CS2R R66, SRZ ;  /* 0x0000000000427805 */ /* 0x000fe4000001ff00 */
        /* <DEDUP_REMOVED lines=29> */
[----:B------:R-:W-:Y:S02]  /*0410*/  MOV R145, RZ ;  /* 0x000000ff00917202 */ /* 0x000fe40000000f00 */
        /* <DEDUP_REMOVED lines=8> */
[----:B------:R-:W-:Y:S01]  /*04a0*/  MOV R153, RZ ;  /* 0x000000ff00997202 */ /* 0x000fe20000000f00 */
[----:B------:R-:W0:Y:S01]  /*04b0*/  LDCU.64 UR14, c[0x0][0x358] ;  /* 0x00006b00ff0e77ac */ /* 0x000e220008000a00 */
[----:B------:R-:W-:-:S02]  /*04c0*/  MOV R149, RZ ;  /* 0x000000ff00957202 */ /* 0x000fc40000000f00 */
[----:B------:R-:W-:Y:S01]  /*04d0*/  MOV R155, RZ ;  /* 0x000000ff009b7202 */ /* 0x000fe20000000f00 */
[----:B----4-:R-:W-:Y:S01]  /*04e0*/  USHF.L.U32 UR10, UR10, 0x7, URZ ;  /* 0x000000070a0a7899 */ /* 0x010fe200080006ff */
[----:B------:R-:W-:Y:S01]  /*04f0*/  MOV R161, RZ ;  /* 0x000000ff00a17202 */ /* 0x000fe20000000f00 */
[----:B---3--:R-:W-:Y:S01]  /*0500*/  UIMAD.WIDE.U32 UR4, UR8, 0x4, UR4 ;  /* 0x00000004080478a5 */ /* 0x008fe2000f8e0004 */
[----:B------:R-:W-:Y:S01]  /*0510*/  MOV R157, RZ ;  /* 0x000000ff009d7202 */ /* 0x000fe20000000f00 */
[----:B--2---:R-:W-:Y:S10]  /*0520*/  BRA.U !UP0, `(.L_x_0) ;  /* 0x0000000d08b87547 */ /* 0x004ff4000b800000 */
[----:B------:R-:W1:Y:S01]  /*0530*/  S2UR UR11, SR_CgaCtaId ;  /* 0x00000000000b79c3 */ /* 0x000e620000008800 */
[----:B------:R-:W-:Y:S01]  /*0540*/  LOP3.LUT R34, R142, 0x3, RZ, 0xc0, !PT ;  /* 0x000000038e227812 */ /* 0x000fe200078ec0ff */
[----:B------:R-:W-:Y:S01]  /*0550*/  UMOV UR8, 0x400 ;  /* 0x0000040000087882 */ /* 0x000fe20000000000 */
[--C-:B------:R-:W-:Y:S01]  /*0560*/  SHF.R.U32.HI R40, RZ, 0x2, R142.reuse ;  /* 0x00000002ff287819 */ /* 0x100fe2000001168e */
[----:B------:R-:W-:Y:S01]  /*0570*/  UIADD3 UR9, UPT, UPT, UR8, 0x2000, URZ ;  /* 0x0000200008097890 */ /* 0x000fe2000fffe0ff */
[----:B------:R-:W-:Y:S01]  /*0580*/  SHF.L.U32 R41, R34, 0x2, RZ ;  /* 0x0000000222297819 */ /* 0x000fe200000006ff */
[----:B------:R-:W-:Y:S01]  /*0590*/  UIMAD.WIDE.U32 UR6, UR10, 0x4, UR6 ;  /* 0x000000040a0678a5 */ /* 0x000fe2000f8e0006 */
[----:B------:R-:W-:Y:S01]  /*05a0*/  SHF.L.U32 R42, R142, 0x2, RZ ;  /* 0x000000028e2a7819 */ /* 0x000fe200000006ff */
[----:B------:R-:W2:Y:S01]  /*05b0*/  LDC R47, c[0x0][0x384] ;  /* 0x0000e100ff2f7b82 */ /* 0x000ea20000000800 */
[----:B------:R-:W-:Y:S01]  /*05c0*/  SHF.R.U32.HI R142, RZ, 0x5, R142 ;  /* 0x00000005ff8e7819 */ /* 0x000fe2000001168e */
[----:B------:R-:W-:Y:S01]  /*05d0*/  IMAD R154, R40, UR12, R41 ;  /* 0x0000000c289a7c24 */ /* 0x000fe2000f8e0229 */
[----:B------:R-:W-:-:S02]  /*05e0*/  LOP3.LUT R41, R42, 0x7c, RZ, 0xc0, !PT ;  /* 0x0000007c2a297812 */ /* 0x000fc400078ec0ff */
[----:B------:R-:W-:Y:S02]  /*05f0*/  LOP3.LUT R40, R40, 0x7, RZ, 0xc0, !PT ;  /* 0x0000000728287812 */ /* 0x000fe400078ec0ff */
[----:B------:R-:W-:Y:S02]  /*0600*/  LOP3.LUT R43, R42, 0x100, RZ, 0xc0, !PT ;  /* 0x000001002a2b7812 */ /* 0x000fe400078ec0ff */
[----:B------:R-:W-:Y:S02]  /*0610*/  LOP3.LUT R45, R142, 0x1, RZ, 0xc0, !PT ;  /* 0x000000018e2d7812 */ /* 0x000fe400078ec0ff */
[----:B------:R-:W-:Y:S02]  /*0620*/  LEA R40, R40, R43, 0x5 ;  /* 0x0000002b28287211 */ /* 0x000fe400078e28ff */
[----:B------:R-:W-:Y:S02]  /*0630*/  LEA R45, R45, R34, 0x4 ;  /* 0x000000222d2d7211 */ /* 0x000fe400078e20ff */
[----:B------:R-:W-:Y:S01]  /*0640*/  MOV R34, RZ ;  /* 0x000000ff00227202 */ /* 0x000fe20000000f00 */
[----:B-1----:R-:W-:-:S02]  /*0650*/  ULEA UR8, UR11, UR8, 0x18 ;  /* 0x000000080b087291 */ /* 0x002fc4000f8ec0ff */
[----:B------:R-:W-:-:S03]  /*0660*/  ULEA UR9, UR11, UR9, 0x18 ;  /* 0x000000090b097291 */ /* 0x000fc6000f8ec0ff */
[----:B------:R-:W-:Y:S01]  /*0670*/  UMOV UR11, UR4 ;  /* 0x00000004000b7c82 */ /* 0x000fe20008000000 */
[----:B------:R-:W-:Y:S01]  /*0680*/  IADD3 R146, PT, PT, R40, UR8, RZ ;  /* 0x0000000828927c10 */ /* 0x000fe2000fffe0ff */
[----:B------:R-:W-:Y:S01]  /*0690*/  UMOV UR4, URZ ;  /* 0x000000ff00047c82 */ /* 0x000fe20008000000 */
[----:B--2---:R-:W-:Y:S01]  /*06a0*/  IMAD R150, R142, R47, R41 ;  /* 0x0000002f8e967224 */ /* 0x004fe200078e0229 */
[----:B------:R-:W-:Y:S02]  /*06b0*/  MOV R41, UR12 ;  /* 0x0000000c00297c02 */ /* 0x000fe40008000f00 */
[----:B------:R-:W-:Y:S01]  /*06c0*/  LEA R144, R45, UR9, 0x4 ;  /* 0x000000092d907c11 */ /* 0x000fe2000f8e20ff */
[----:B------:R-:W-:Y:S01]  /*06d0*/  UMOV UR9, UR5 ;  /* 0x0000000500097c82 */ /* 0x000fe20008000000 */
[----:B------:R-:W-:Y:S02]  /*06e0*/  LEA R152, R41, R154, 0x6 ;  /* 0x0000009a29987211 */ /* 0x000fe400078e30ff */
[----:B------:R-:W-:-:S07]  /*06f0*/  LEA R148, R47, R150, 0x3 ;  /* 0x000000962f947211 */ /* 0x000fce00078e18ff */
.L_x_2:
[----:B------:R-:W1:Y:S01]  /*0700*/  LDC R165, c[0x0][0x388] ;  /* 0x0000e200ffa57b82 */ /* 0x000e620000000800 */
[----:B------:R-:W-:Y:S01]  /*0710*/  HFMA2 R49, -RZ, RZ, 0, 2.384185791015625e-07 ;  /* 0x00000004ff317431 */ /* 0x000fe200000001ff */
[----:B------:R-:W-:Y:S01]  /*0720*/  UMOV UR8, UR11 ;  /* 0x0000000b00087c82 */ /* 0x000fe20008000000 */
[----:B------:R-:W-:Y:S01]  /*0730*/  HFMA2 R45, -RZ, RZ, 0, 2.384185791015625e-07 ;  /* 0x00000004ff2d7431 */ /* 0x000fe200000001ff */
[----:B------:R-:W2:Y:S01]  /*0740*/  S2R R142, SR_TID.X ;  /* 0x00000000008e7919 */ /* 0x000ea20000002100 */
[----:B------:R-:W3:Y:S01]  /*0750*/  LDCU UR5, c[0x0][0x384] ;  /* 0x00007080ff0577ac */ /* 0x000ee20008000800 */
[----:B------:R-:W-:Y:S02]  /*0760*/  MOV R41, 0x4 ;  /* 0x0000000400297802 */ /* 0x000fe40000000f00 */
[----:B------:R-:W-:-:S06]  /*0770*/  IMAD.WIDE.U32 R44, R154, R45, UR8 ;  /* 0x000000089a2c7e25 */ /* 0x000fcc000f8e002d */
[----:B0-----:R-:W4:Y:S01]  /*0780*/  LDG.E.128 R44, desc[UR14][R44.64] ;  /* 0x0000000e2c2c7981 */ /* 0x001f22000c1e1d00 */
[----:B-1----:R-:W-:-:S05]  /*0790*/  LEA R48, R165, R154, 0x5 ;  /* 0x0000009aa5307211 */ /* 0x002fca00078e28ff */
[----:B------:R-:W-:-:S06]  /*07a0*/  IMAD.WIDE.U32 R48, R48, R49, UR8 ;  /* 0x0000000830307e25 */ /* 0x000fcc000f8e0031 */
[----:B------:R-:W5:Y:S01]  /*07b0*/  LDG.E.128 R48, desc[UR14][R48.64] ;  /* 0x0000000e30307981 */ /* 0x000f62000c1e1d00 */
[----:B------:R-:W0:Y:S01]  /*07c0*/  S2UR UR12, SR_CgaCtaId ;  /* 0x00000000000c79c3 */ /* 0x000e220000008800 */
[----:B--2---:R-:W-:Y:S01]  /*07d0*/  SHF.L.U32 R53, R142, 0xb, RZ ;  /* 0x0000000b8e357819 */ /* 0x004fe200000006ff */
[----:B------:R-:W-:-:S03]  /*07e0*/  UMOV UR11, 0x400 ;  /* 0x00000400000b7882 */ /* 0x000fc60000000000 */
[----:B------:R-:W-:Y:S01]  /*07f0*/  LOP3.LUT R53, R53, R142, RZ, 0xfc, !PT ;  /* 0x0000008e35357212 */ /* 0x000fe200078efcff */
[----:B------:R-:W-:Y:S01]  /*0800*/  HFMA2 R57, -RZ, RZ, 0, 2.384185791015625e-07 ;  /* 0x00000004ff397431 */ /* 0x000fe200000001ff */
[----:B---3--:R-:W-:Y:S01]  /*0810*/  MOV R55, UR5 ;  /* 0x0000000500377c02 */ /* 0x008fe20008000f00 */
[----:B------:R-:W-:Y:S01]  /*0820*/  HFMA2 R61, -RZ, RZ, 0, 2.384185791015625e-07 ;  /* 0x00000004ff3d7431 */ /* 0x000fe200000001ff */
[----:B------:R-:W-:Y:S02]  /*0830*/  LOP3.LUT R156, R53, 0x187c, RZ, 0xc0, !PT ;  /* 0x0000187c359c7812 */ /* 0x000fe400078ec0ff */
[----:B------:R-:W-:Y:S01]  /*0840*/  MOV R53, UR5 ;  /* 0x0000000500357c02 */ /* 0x000fe20008000f00 */
[----:B------:R-:W-:Y:S01]  /*0850*/  IMAD.WIDE.U32 R40, R152, R41, UR8 ;  /* 0x0000000898287e25 */ /* 0x000fe2000f8e0029 */
[----:B------:R-:W-:Y:S01]  /*0860*/  LEA R52, R165, R152, 0x5 ;  /* 0x00000098a5347211 */ /* 0x000fe200078e28ff */
[----:B0-----:R-:W-:Y:S01]  /*0870*/  ULEA UR13, UR12, UR11, 0x18 ;  /* 0x0000000b0c0d7291 */ /* 0x001fe2000f8ec0ff */
[----:B------:R-:W-:-:S03]  /*0880*/  MOV R59, 0x4 ;  /* 0x00000004003b7802 */ /* 0x000fc60000000f00 */
[----:B------:R-:W2:Y:S01]  /*0890*/  LDG.E.128 R40, desc[UR14][R40.64] ;  /* 0x0000000e28287981 */ /* 0x000ea2000c1e1d00 */
[----:B------:R-:W-:-:S05]  /*08a0*/  LEA R60, R53, R148, 0x2 ;  /* 0x00000094353c7211 */ /* 0x000fca00078e10ff */
[----:B------:R-:W-:-:S06]  /*08b0*/  IMAD.WIDE.U32 R60, R60, R61, UR6 ;  /* 0x000000063c3c7e25 */ /* 0x000fcc000f8e003d */
[----:B------:R-:W3:Y:S04]  /*08c0*/  LDG.E.128 R60, desc[UR14][R60.64] ;  /* 0x0000000e3c3c7981 */ /* 0x000ee8000c1e1d00 */
[----:B----4-:R-:W-:Y:S04]  /*08d0*/  STS [R156+UR13], R44 ;  /* 0x0000002c9c007988 */ /* 0x010fe8000800080d */
[----:B------:R0:W-:Y:S04]  /*08e0*/  STS [R156+UR13+0x200], R45 ;  /* 0x0002002d9c007988 */ /* 0x0001e8000800080d */
[----:B-----5:R1:W-:Y:S04]  /*08f0*/  STS [R156+UR13+0x80], R48 ;  /* 0x000080309c007988 */ /* 0x0203e8000800080d */
[----:B------:R4:W-:Y:S01]  /*0900*/  STS [R156+UR13+0x680], R51 ;  /* 0x000680339c007988 */ /* 0x0009e2000800080d */
[----:B0-----:R-:W-:Y:S01]  /*0910*/  IMAD.WIDE.U32 R44, R52, R57, UR8 ;  /* 0x00000008342c7e25 */ /* 0x001fe2000f8e0039 */
[----:B-1----:R-:W-:-:S02]  /*0920*/  LEA R48, R55, R150, 0x2 ;  /* 0x0000009637307211 */ /* 0x002fc400078e10ff */
[----:B----4-:R-:W-:Y:S01]  /*0930*/  MOV R51, 0x4 ;  /* 0x0000000400337802 */ /* 0x010fe20000000f00 */
[----:B------:R0:W-:Y:S01]  /*0940*/  STS [R156+UR13+0x280], R49 ;  /* 0x000280319c007988 */ /* 0x0001e2000800080d */
[----:B------:R-:W-:-:S04]  /*0950*/  IMAD.WIDE.U32 R52, R150, R57, UR6 ;  /* 0x0000000696347e25 */ /* 0x000fc8000f8e0039 */
[----:B------:R-:W-:Y:S01]  /*0960*/  IMAD.WIDE.U32 R56, R148, R51, UR6 ;  /* 0x0000000694387e25 */ /* 0x000fe2000f8e0033 */
[----:B------:R-:W-:Y:S03]  /*0970*/  STS [R156+UR13+0x400], R46 ;  /* 0x0004002e9c007988 */ /* 0x000fe6000800080d */
[----:B0-----:R-:W-:Y:S01]  /*0980*/  IMAD.WIDE.U32 R48, R48, R59, UR6 ;  /* 0x0000000630307e25 */ /* 0x001fe2000f8e003b */
[----:B------:R0:W-:Y:S04]  /*0990*/  STS [R156+UR13+0x600], R47 ;  /* 0x0006002f9c007988 */ /* 0x0001e8000800080d */
[----:B------:R1:W-:Y:S04]  /*09a0*/  STS [R156+UR13+0x480], R50 ;  /* 0x000480329c007988 */ /* 0x0003e8000800080d */
[----:B------:R-:W4:Y:S04]  /*09b0*/  LDG.E.128 R52, desc[UR14][R52.64] ;  /* 0x0000000e34347981 */ /* 0x000f28000c1e1d00 */
[----:B0-----:R-:W5:Y:S04]  /*09c0*/  LDG.E.128 R44, desc[UR14][R44.64] ;  /* 0x0000000e2c2c7981 */ /* 0x001f68000c1e1d00 */
[----:B-1----:R-:W3:Y:S04]  /*09d0*/  LDG.E.128 R48, desc[UR14][R48.64] ;  /* 0x0000000e30307981 */ /* 0x002ee8000c1e1d00 */
[----:B------:R-:W4:Y:S01]  /*09e0*/  LDG.E.128 R56, desc[UR14][R56.64] ;  /* 0x0000000e38387981 */ /* 0x000f22000c1e1d00 */
[----:B------:R-:W-:-:S04]  /*09f0*/  UIADD3 UR11, UPT, UPT, UR11, 0x2000, URZ ;  /* 0x000020000b0b7890 */ /* 0x000fc8000fffe0ff */
[----:B------:R-:W-:Y:S01]  /*0a00*/  ULEA UR11, UR12, UR11, 0x18 ;  /* 0x0000000b0c0b7291 */ /* 0x000fe2000f8ec0ff */
[----:B--2---:R0:W-:Y:S04]  /*0a10*/  STS [R156+UR13+0x100], R40 ;  /* 0x000100289c007988 */ /* 0x0041e8000800080d */
[----:B------:R1:W-:Y:S01]  /*0a20*/  STS [R156+UR13+0x300], R41 ;  /* 0x000300299c007988 */ /* 0x0003e2000800080d */
[----:B0-----:R-:W-:-:S03]  /*0a30*/  LEA R40, R142, UR11, 0x4 ;  /* 0x0000000b8e287c11 */ /* 0x001fc6000f8e20ff */
[----:B------:R1:W-:Y:S04]  /*0a40*/  STS [R156+UR13+0x500], R42 ;  /* 0x0005002a9c007988 */ /* 0x0003e8000800080d */
[----:B------:R1:W-:Y:S01]  /*0a50*/  STS [R156+UR13+0x700], R43 ;  /* 0x0007002b9c007988 */ /* 0x0003e2000800080d */
[----:B------:R-:W-:Y:S01]  /*0a60*/  UIADD3 UR4, UPT, UPT, UR4, 0x10, URZ ;  /* 0x0000001004047890 */ /* 0x000fe2000fffe0ff */
[----:B------:R-:W-:-:S05]  /*0a70*/  UMOV UR11, 0x80 ;  /* 0x00000080000b7882 */ /* 0x000fca0000000000 */
[----:B------:R-:W-:Y:S01]  /*0a80*/  ISETP.LE.U32.AND P0, PT, R165, UR4, PT ;  /* 0x00000004a5007c0c */ /* 0x000fe2000bf03070 */
[----:B-----5:R1:W-:Y:S04]  /*0a90*/  STS [R156+UR13+0x180], R44 ;  /* 0x0001802c9c007988 */ /* 0x0203e8000800080d */
[----:B------:R1:W-:Y:S04]  /*0aa0*/  STS [R156+UR13+0x380], R45 ;  /* 0x0003802d9c007988 */ /* 0x0003e8000800080d */
[----:B------:R1:W-:Y:S04]  /*0ab0*/  STS [R156+UR13+0x580], R46 ;  /* 0x0005802e9c007988 */ /* 0x0003e8000800080d */
[----:B------:R1:W-:Y:S04]  /*0ac0*/  STS [R156+UR13+0x780], R47 ;  /* 0x0007802f9c007988 */ /* 0x0003e8000800080d */
[----:B---3--:R1:W-:Y:S04]  /*0ad0*/  STS.128 [R40+0x800], R48 ;  /* 0x0008003028007388 */ /* 0x0083e80000000c00 */
[----:B----4-:R1:W-:Y:S04]  /*0ae0*/  STS.128 [R40], R52 ;  /* 0x0000003428007388 */ /* 0x0103e80000000c00 */
[----:B------:R1:W-:Y:S04]  /*0af0*/  STS.128 [R40+0x1000], R56 ;  /* 0x0010003828007388 */ /* 0x0003e80000000c00 */
[----:B------:R1:W-:Y:S01]  /*0b00*/  STS.128 [R40+0x1800], R60 ;  /* 0x0018003c28007388 */ /* 0x0003e20000000c00 */
[----:B------:R-:W-:Y:S06]  /*0b10*/  BAR.SYNC.DEFER_BLOCKING 0x0 ;  /* 0x0000000000007b1d */ /* 0x000fec0000010000 */
.L_x_1:
[----:B-1----:R-:W-:Y:S04]  /*0b20*/  LDS.128 R40, [R146+UR11+-0x80] ;  /* 0xffff800b92287984 */ /* 0x002fe80008000c00 */
[----:B------:R-:W0:Y:S04]  /*0b30*/  LDS.128 R52, [R144+UR11+-0x80] ;  /* 0xffff800b90347984 */ /* 0x000e280008000c00 */
[----:B------:R-:W1:Y:S04]  /*0b40*/  LDS.128 R44, [R146+UR11+-0x70] ;  /* 0xffff900b922c7984 */ /* 0x000e680008000c00 */
[----:B------:R-:W2:Y:S04]  /*0b50*/  LDS.128 R48, [R144+UR11+-0x40] ;  /* 0xffffc00b90307984 */ /* 0x000ea80008000c00 */
[----:B------:R-:W3:Y:S01]  /*0b60*/  LDS.128 R56, [R144+UR11+0x40] ;  /* 0x0000400b90387984 */ /* 0x000ee20008000c00 */
[----:B0-----:R-:W-:Y:S01]  /*0b70*/  FFMA R157, R40, R52, R157 ;  /* 0x00000034289d7223 */ /* 0x001fe2000000009d */
[C---:B------:R-:W-:Y:S01]  /*0b80*/  FFMA R155, R52.reuse, R41, R155 ;  /* 0x00000029349b7223 */ /* 0x040fe2000000009b */
[C---:B------:R-:W-:Y:S01]  /*0b90*/  FFMA R147, R52.reuse, R42, R147 ;  /* 0x0000002a34937223 */ /* 0x040fe20000000093 */
[----:B------:R-:W-:Y:S01]  /*0ba0*/  FFMA R128, R52, R43, R128 ;  /* 0x0000002b34807223 */ /* 0x000fe20000000080 */
[----:B-1----:R-:W-:Y:S01]  /*0bb0*/  FFMA R139, R44, R52, R139 ;  /* 0x000000342c8b7223 */ /* 0x002fe2000000008b */
[C---:B------:R-:W-:Y:S01]  /*0bc0*/  FFMA R120, R52.reuse, R45, R120 ;  /* 0x0000002d34787223 */ /* 0x040fe20000000078 */
[C---:B------:R-:W-:Y:S01]  /*0bd0*/  FFMA R131, R52.reuse, R46, R131 ;  /* 0x0000002e34837223 */ /* 0x040fe20000000083 */
[----:B------:R-:W-:Y:S01]  /*0be0*/  FFMA R112, R52, R47, R112 ;  /* 0x0000002f34707223 */ /* 0x000fe20000000070 */
[-C--:B------:R-:W-:Y:S01]  /*0bf0*/  FFMA R159, R40, R53.reuse, R159 ;  /* 0x00000035289f7223 */ /* 0x080fe2000000009f */
[-C--:B------:R-:W-:Y:S01]  /*0c00*/  FFMA R136, R41, R53.reuse, R136 ;  /* 0x0000003529887223 */ /* 0x080fe20000000088 */
[-C--:B------:R-:W-:Y:S01]  /*0c10*/  FFMA R149, R42, R53.reuse, R149 ;  /* 0x000000352a957223 */ /* 0x080fe20000000095 */
[-C--:B------:R-:W-:Y:S01]  /*0c20*/  FFMA R130, R43, R53.reuse, R130 ;  /* 0x000000352b827223 */ /* 0x080fe20000000082 */
[-C--:B------:R-:W-:Y:S01]  /*0c30*/  FFMA R141, R44, R53.reuse, R141 ;  /* 0x000000352c8d7223 */ /* 0x080fe2000000008d */
[-C--:B------:R-:W-:Y:S01]  /*0c40*/  FFMA R122, R45, R53.reuse, R122 ;  /* 0x000000352d7a7223 */ /* 0x080fe2000000007a */
[-C--:B------:R-:W-:Y:S01]  /*0c50*/  FFMA R133, R46, R53.reuse, R133 ;  /* 0x000000352e857223 */ /* 0x080fe20000000085 */
        /* <DEDUP_REMOVED lines=17> */
[----:B--2---:R-:W-:Y:S01]  /*0d70*/  FFMA R123, R40, R48, R123 ;  /* 0x00000030287b7223 */ /* 0x004fe2000000007b */
[----:B------:R-:W0:Y:S01]  /*0d80*/  LDS.128 R52, [R144+UR11] ;  /* 0x0000000b90347984 */ /* 0x000e220008000c00 */
[----:B------:R-:W-:Y:S01]  /*0d90*/  UIADD3 UR11, UPT, UPT, UR11, 0x200, URZ ;  /* 0x000002000b0b7890 */ /* 0x000fe2000fffe0ff */
[C---:B------:R-:W-:Y:S01]  /*0da0*/  FFMA R121, R48.reuse, R41, R121 ;  /* 0x0000002930797223 */ /* 0x040fe20000000079 */
[C---:B------:R-:W-:Y:S01]  /*0db0*/  FFMA R113, R48.reuse, R42, R113 ;  /* 0x0000002a30717223 */ /* 0x040fe20000000071 */
[----:B------:R-:W-:Y:S01]  /*0dc0*/  FFMA R98, R48, R43, R98 ;  /* 0x0000002b30627223 */ /* 0x000fe20000000062 */
[----:B------:R-:W-:Y:S01]  /*0dd0*/  UISETP.NE.AND UP0, UPT, UR11, 0x2080, UPT ;  /* 0x000020800b00788c */ /* 0x000fe2000bf05270 */
[----:B------:R-:W-:Y:S01]  /*0de0*/  FFMA R105, R44, R48, R105 ;  /* 0x000000302c697223 */ /* 0x000fe20000000069 */
        /* <DEDUP_REMOVED lines=27> */
[C---:B---3--:R-:W-:Y:S01]  /*0fa0*/  FFMA R37, R40.reuse, R56, R37 ;  /* 0x0000003828257223 */ /* 0x048fe20000000025 */
[C---:B------:R-:W-:Y:S01]  /*0fb0*/  FFMA R24, R40.reuse, R57, R24 ;  /* 0x0000003928187223 */ /* 0x040fe20000000018 */
[C---:B------:R-:W-:Y:S01]  /*0fc0*/  FFMA R35, R40.reuse, R58, R35 ;  /* 0x0000003a28237223 */ /* 0x040fe20000000023 */
[----:B------:R-:W-:Y:S01]  /*0fd0*/  FFMA R22, R40, R59, R22 ;  /* 0x0000003b28167223 */ /* 0x000fe20000000016 */
[----:B------:R-:W-:Y:S01]  /*0fe0*/  FFMA R33, R56, R41, R33 ;  /* 0x0000002938217223 */ /* 0x000fe20000000021 */
[C---:B------:R-:W-:Y:S01]  /*0ff0*/  FFMA R20, R41.reuse, R57, R20 ;  /* 0x0000003929147223 */ /* 0x040fe20000000014 */
[----:B0-----:R-:W-:Y:S01]  /*1000*/  FFMA R89, R40, R52, R89 ;  /* 0x0000003428597223 */ /* 0x001fe20000000059 */
[C---:B------:R-:W-:Y:S01]  /*1010*/  FFMA R87, R52.reuse, R41, R87 ;  /* 0x0000002934577223 */ /* 0x040fe20000000057 */
[C---:B------:R-:W-:Y:S01]  /*1020*/  FFMA R79, R52.reuse, R42, R79 ;  /* 0x0000002a344f7223 */ /* 0x040fe2000000004f */
[----:B------:R-:W-:Y:S01]  /*1030*/  FFMA R68, R52, R43, R68 ;  /* 0x0000002b34447223 */ /* 0x000fe20000000044 */
        /* <DEDUP_REMOVED lines=28> */
[C---:B------:R-:W-:Y:S01]  /*1200*/  FFMA R31, R41.reuse, R58, R31 ;  /* 0x0000003a291f7223 */ /* 0x040fe2000000001f */
[----:B------:R-:W-:Y:S01]  /*1210*/  FFMA R18, R41, R59, R18 ;  /* 0x0000003b29127223 */ /* 0x000fe20000000012 */
[----:B------:R-:W-:Y:S01]  /*1220*/  FFMA R29, R56, R42, R29 ;  /* 0x0000002a381d7223 */ /* 0x000fe2000000001d */
[C---:B------:R-:W-:Y:S01]  /*1230*/  FFMA R27, R42.reuse, R57, R27 ;  /* 0x000000392a1b7223 */ /* 0x040fe2000000001b */
[CC--:B------:R-:W-:Y:S01]  /*1240*/  FFMA R25, R42.reuse, R58.reuse, R25 ;  /* 0x0000003a2a197223 */ /* 0x0c0fe20000000019 */
[----:B------:R-:W-:Y:S01]  /*1250*/  FFMA R16, R42, R59, R16 ;  /* 0x0000003b2a107223 */ /* 0x000fe20000000010 */
[----:B------:R-:W-:Y:S01]  /*1260*/  FFMA R23, R56, R43, R23 ;  /* 0x0000002b38177223 */ /* 0x000fe20000000017 */
[C---:B------:R-:W-:Y:S01]  /*1270*/  FFMA R14, R43.reuse, R57, R14 ;  /* 0x000000392b0e7223 */ /* 0x040fe2000000000e */
[C---:B------:R-:W-:Y:S01]  /*1280*/  FFMA R21, R43.reuse, R58, R21 ;  /* 0x0000003a2b157223 */ /* 0x040fe20000000015 */
[----:B------:R-:W-:Y:S01]  /*1290*/  FFMA R12, R43, R59, R12 ;  /* 0x0000003b2b0c7223 */ /* 0x000fe2000000000c */
[C---:B------:R-:W-:Y:S01]  /*12a0*/  FFMA R19, R44.reuse, R56, R19 ;  /* 0x000000382c137223 */ /* 0x040fe20000000013 */
[C---:B------:R-:W-:Y:S01]  /*12b0*/  FFMA R10, R44.reuse, R57, R10 ;  /* 0x000000392c0a7223 */ /* 0x040fe2000000000a */
[CC--:B------:R-:W-:Y:S01]  /*12c0*/  FFMA R17, R44.reuse, R58.reuse, R17 ;  /* 0x0000003a2c117223 */ /* 0x0c0fe20000000011 */
[----:B------:R-:W-:Y:S01]  /*12d0*/  FFMA R8, R44, R59, R8 ;  /* 0x0000003b2c087223 */ /* 0x000fe20000000008 */
[C---:B------:R-:W-:Y:S01]  /*12e0*/  FFMA R15, R56.reuse, R45, R15 ;  /* 0x0000002d380f7223 */ /* 0x040fe2000000000f */
[C---:B------:R-:W-:Y:S01]  /*12f0*/  FFMA R6, R45.reuse, R57, R6 ;  /* 0x000000392d067223 */ /* 0x040fe20000000006 */
        /* <DEDUP_REMOVED lines=10> */
[----:B------:R-:W-:Y:S06]  /*13a0*/  BRA.U UP0, `(.L_x_1) ;  /* 0xfffffff500dc7547 */ /* 0x000fec000b83ffff */
[----:B------:R-:W-:Y:S01]  /*13b0*/  UIADD3 UR11, UP0, UPT, UR8, 0x40, URZ ;  /* 0x00000040080b7890 */ /* 0x000fe2000ff1e0ff */
[----:B------:R-:W-:Y:S01]  /*13c0*/  BAR.SYNC.DEFER_BLOCKING 0x0 ;  /* 0x0000000000007b1d */ /* 0x000fe20000010000 */
[----:B------:R-:W-:Y:S02]  /*13d0*/  USHF.L.U32 UR5, UR5, 0x4, URZ ;  /* 0x0000000405057899 */ /* 0x000fe400080006ff */
[----:B------:R-:W-:Y:S02]  /*13e0*/  UIADD3.X UR9, UPT, UPT, URZ, UR9, URZ, UP0, !UPT ;  /* 0x00000009ff097290 */ /* 0x000fe400087fe4ff */
[----:B------:R-:W-:Y:S01]  /*13f0*/  UIMAD.WIDE UR6, UR5, 0x4, UR6 ;  /* 0x00000004050678a5 */ /* 0x000fe2000f8e0206 */
[----:B------:R-:W-:Y:S11]  /*1400*/  @!P0 BRA `(.L_x_2) ;  /* 0xfffffff000bc8947 */ /* 0x000ff6000383ffff */
.L_x_0:
[----:B------:R-:W1:Y:S01]  /*1410*/  S2R R42, SR_CTAID.Y ;  /* 0x00000000002a7919 */ /* 0x000e620000002600 */
[----:B------:R-:W2:Y:S01]  /*1420*/  LDCU UR8, c[0x0][0x384] ;  /* 0x00007080ff0877ac */ /* 0x000ea20008000800 */
[C---:B------:R-:W-:Y:S02]  /*1430*/  SHF.L.U32 R40, R142.reuse, 0x1, RZ ;  /* 0x000000018e287819 */ /* 0x040fe400000006ff */
[----:B------:R-:W-:Y:S01]  /*1440*/  SHF.R.U32.HI R43, RZ, 0x2, R142 ;  /* 0x00000002ff2b7819 */ /* 0x000fe2000001168e */
[----:B------:R-:W3:Y:S01]  /*1450*/  LDCU.64 UR4, c[0x0][0x3a8] ;  /* 0x00007500ff0477ac */ /* 0x000ee20008000a00 */
[----:B------:R-:W-:Y:S02]  /*1460*/  LOP3.LUT R41, R142, 0x40, RZ, 0xc0, !PT ;  /* 0x000000408e297812 */ /* 0x000fe400078ec0ff */
[----:B------:R-:W-:Y:S01]  /*1470*/  LOP3.LUT R40, R40, 0x40, RZ, 0xc0, !PT ;  /* 0x0000004028287812 */ /* 0x000fe200078ec0ff */
[----:B------:R-:W4:Y:S01]  /*1480*/  LDCU UR6, c[0x0][0x38c] ;  /* 0x00007180ff0677ac */ /* 0x000f220008000800 */
[----:B------:R-:W-:-:S02]  /*1490*/  LOP3.LUT R43, R43, 0x7, RZ, 0xc0, !PT ;  /* 0x000000072b2b7812 */ /* 0x000fc400078ec0ff */
[----:B------:R-:W-:Y:S01]  /*14a0*/  SHF.L.U32 R142, R142, 0x2, RZ ;  /* 0x000000028e8e7819 */ /* 0x000fe200000006ff */
[----:B------:R-:W5:Y:S01]  /*14b0*/  LDCU UR7, c[0x0][0x3a0] ;  /* 0x00007400ff0777ac */ /* 0x000f620008000800 */
[----:B------:R-:W-:Y:S01]  /*14c0*/  IADD3 R40, PT, PT, R40, UR10, RZ ;  /* 0x0000000a28287c10 */ /* 0x000fe2000fffe0ff */
[----:B--2---:R-:W-:Y:S01]  /*14d0*/  IMAD R43, R43, UR8, RZ ;  /* 0x000000082b2b7c24 */ /* 0x004fe2000f8e02ff */
[----:B-1----:R-:W-:Y:S02]  /*14e0*/  LEA R41, R42, R41, 0x7 ;  /* 0x000000292a297211 */ /* 0x002fe400078e38ff */
[----:B------:R-:W-:-:S03]  /*14f0*/  LOP3.LUT R42, R142, 0xc, RZ, 0xc0, !PT ;  /* 0x0000000c8e2a7812 */ /* 0x000fc600078ec0ff */
[----:B------:R-:W-:Y:S01]  /*1500*/  IMAD R60, R41, UR8, R40 ;  /* 0x00000008293c7c24 */ /* 0x000fe2000f8e0228 */
[----:B------:R-:W-:-:S04]  /*1510*/  LEA R45, R43, R42, 0x3 ;  /* 0x0000002a2b2d7211 */ /* 0x000fc800078e18ff */
[----:B------:R-:W-:-:S04]  /*1520*/  IADD3 R40, P0, PT, R60, R45, RZ ;  /* 0x0000002d3c287210 */ /* 0x000fc80007f1e0ff */
[----:B------:R-:W-:Y:S02]  /*1530*/  IADD3.X R41, PT, PT, RZ, RZ, RZ, P0, !PT ;  /* 0x000000ffff297210 */ /* 0x000fe400007fe4ff */
[----:B---3--:R-:W-:-:S04]  /*1540*/  LEA R50, P0, R40, UR4, 0x2 ;  /* 0x0000000428327c11 */ /* 0x008fc8000f8010ff */
[----:B------:R-:W-:-:S05]  /*1550*/  LEA.HI.X R51, R40, UR5, R41, 0x2, P0 ;  /* 0x0000000528337c11 */ /* 0x000fca00080f1429 */
[----:B0-----:R-:W5:Y:S01]  /*1560*/  LDG.E.128 R40, desc[UR14][R50.64] ;  /* 0x0000000e32287981 */ /* 0x001f62000c1e1d00 */
[----:B------:R-:W-:Y:S01]  /*1570*/  IADD3 R53, PT, PT, R45, UR8, RZ ;  /* 0x000000082d357c10 */ /* 0x000fe2000fffe0ff */
[----:B----4-:R-:W-:Y:S01]  /*1580*/  FMUL R157, R157, UR6 ;  /* 0x000000069d9d7c20 */ /* 0x010fe20008400000 */
[----:B------:R-:W-:Y:S01]  /*1590*/  FMUL R161, R161, UR6 ;  /* 0x00000006a1a17c20 */ /* 0x000fe20008400000 */
[----:B------:R-:W-:Y:S01]  /*15a0*/  FMUL R46, R163, UR6 ;  /* 0x00000006a32e7c20 */ /* 0x000fe20008400000 */
[----:B------:R-:W-:-:S04]  /*15b0*/  IADD3 R44, P0, PT, R60, R53, RZ ;  /* 0x000000353c2c7210 */ /* 0x000fc80007f1e0ff */
[----:B------:R-:W-:Y:S02]  /*15c0*/  IADD3.X R45, PT, PT, RZ, RZ, RZ, P0, !PT ;  /* 0x000000ffff2d7210 */ /* 0x000fe400007fe4ff */
[----:B------:R-:W-:-:S04]  /*15d0*/  LEA R48, P0, R44, UR4, 0x2 ;  /* 0x000000042c307c11 */ /* 0x000fc8000f8010ff */
[----:B------:R-:W-:Y:S01]  /*15e0*/  LEA.HI.X R49, R44, UR5, R45, 0x2, P0 ;  /* 0x000000052c317c11 */ /* 0x000fe200080f142d */
[----:B------:R-:W-:Y:S01]  /*15f0*/  FMUL R44, R159, UR6 ;  /* 0x000000069f2c7c20 */ /* 0x000fe20008400000 */
[----:B-----5:R-:W-:-:S03]  /*1600*/  FFMA R40, R40, UR7, R157 ;  /* 0x0000000728287c23 */ /* 0x020fc6000800009d */
[----:B------:R-:W-:Y:S01]  /*1610*/  FFMA R41, R41, UR7, R44 ;  /* 0x0000000729297c23 */ /* 0x000fe2000800002c */
[----:B------:R-:W-:Y:S01]  /*1620*/  FFMA R42, R42, UR7, R161 ;  /* 0x000000072a2a7c23 */ /* 0x000fe200080000a1 */
[----:B------:R-:W-:-:S05]  /*1630*/  FFMA R43, R43, UR7, R46 ;  /* 0x000000072b2b7c23 */ /* 0x000fca000800002e */
[----:B------:R0:W-:Y:S04]  /*1640*/  STG.E.128 desc[UR14][R50.64], R40 ;  /* 0x0000002832007986 */ /* 0x0001e8000c101d0e */
[----:B------:R-:W2:Y:S01]  /*1650*/  LDG.E.128 R44, desc[UR14][R48.64] ;  /* 0x0000000e302c7981 */ /* 0x000ea2000c1e1d00 */
[----:B------:R-:W-:Y:S01]  /*1660*/  IADD3 R57, PT, PT, R53, UR8, RZ ;  /* 0x0000000835397c10 */ /* 0x000fe2000fffe0ff */
[----:B------:R-:W-:Y:S01]  /*1670*/  FMUL R155, R155, UR6 ;  /* 0x000000069b9b7c20 */ /* 0x000fe20008400000 */
[----:B------:R-:W-:Y:S01]  /*1680*/  FMUL R136, R136, UR6 ;  /* 0x0000000688887c20 */ /* 0x000fe20008400000 */
[----:B------:R-:W-:Y:S01]  /*1690*/  FMUL R55, R138, UR6 ;  /* 0x000000068a377c20 */ /* 0x000fe20008400000 */
[----:B------:R-:W-:Y:S01]  /*16a0*/  IADD3 R53, P0, PT, R60, R57, RZ ;  /* 0x000000393c357210 */ /* 0x000fe20007f1e0ff */
[----:B------:R-:W-:-:S03]  /*16b0*/  FMUL R140, R140, UR6 ;  /* 0x000000068c8c7c20 */ /* 0x000fc60008400000 */
[----:B------:R-:W-:Y:S02]  /*16c0*/  IADD3.X R54, PT, PT, RZ, RZ, RZ, P0, !PT ;  /* 0x000000ffff367210 */ /* 0x000fe400007fe4ff */
[----:B------:R-:W-:-:S04]  /*16d0*/  LEA R52, P0, R53, UR4, 0x2 ;  /* 0x0000000435347c11 */ /* 0x000fc8000f8010ff */
[----:B------:R-:W-:Y:S01]  /*16e0*/  LEA.HI.X R53, R53, UR5, R54, 0x2, P0 ;  /* 0x0000000535357c11 */ /* 0x000fe200080f1436 */
[----:B--2---:R-:W-:Y:S01]  /*16f0*/  FFMA R44, R44, UR7, R155 ;  /* 0x000000072c2c7c23 */ /* 0x004fe2000800009b */
[----:B------:R-:W-:Y:S01]  /*1700*/  FFMA R45, R45, UR7, R136 ;  /* 0x000000072d2d7c23 */ /* 0x000fe20008000088 */
[----:B------:R-:W-:Y:S01]  /*1710*/  FFMA R46, R46, UR7, R55 ;  /* 0x000000072e2e7c23 */ /* 0x000fe20008000037 */
[----:B------:R-:W-:-:S05]  /*1720*/  FFMA R47, R47, UR7, R140 ;  /* 0x000000072f2f7c23 */ /* 0x000fca000800008c */
[----:B------:R1:W-:Y:S04]  /*1730*/  STG.E.128 desc[UR14][R48.64], R44 ;  /* 0x0000002c30007986 */ /* 0x0003e8000c101d0e */
[----:B0-----:R-:W2:Y:S01]  /*1740*/  LDG.E.128 R40, desc[UR14][R52.64] ;  /* 0x0000000e34287981 */ /* 0x001ea2000c1e1d00 */
[----:B------:R-:W-:Y:S01]  /*1750*/  IADD3 R57, PT, PT, R57, UR8, RZ ;  /* 0x0000000839397c10 */ /* 0x000fe2000fffe0ff */
[----:B------:R-:W-:Y:S01]  /*1760*/  FMUL R147, R147, UR6 ;  /* 0x0000000693937c20 */ /* 0x000fe20008400000 */
[----:B------:R-:W-:Y:S01]  /*1770*/  FMUL R151, R151, UR6 ;  /* 0x0000000697977c20 */ /* 0x000fe20008400000 */
[----:B------:R-:W-:Y:S01]  /*1780*/  FMUL R58, R153, UR6 ;  /* 0x00000006993a7c20 */ /* 0x000fe20008400000 */
[----:B------:R-:W-:-:S04]  /*1790*/  IADD3 R55, P0, PT, R60, R57, RZ ;  /* 0x000000393c377210 */ /* 0x000fc80007f1e0ff */
[----:B------:R-:W-:Y:S02]  /*17a0*/  IADD3.X R56, PT, PT, RZ, RZ, RZ, P0, !PT ;  /* 0x000000ffff387210 */ /* 0x000fe400007fe4ff */
[----:B------:R-:W-:-:S04]  /*17b0*/  LEA R54, P0, R55, UR4, 0x2 ;  /* 0x0000000437367c11 */ /* 0x000fc8000f8010ff */
[----:B------:R-:W-:Y:S01]  /*17c0*/  LEA.HI.X R55, R55, UR5, R56, 0x2, P0 ;  /* 0x0000000537377c11 */ /* 0x000fe200080f1438 */
[----:B------:R-:W-:Y:S01]  /*17d0*/  FMUL R56, R149, UR6 ;  /* 0x0000000695387c20 */ /* 0x000fe20008400000 */
[----:B--2---:R-:W-:-:S03]  /*17e0*/  FFMA R40, R40, UR7, R147 ;  /* 0x0000000728287c23 */ /* 0x004fc60008000093 */
[----:B------:R-:W-:Y:S01]  /*17f0*/  FFMA R41, R41, UR7, R56 ;  /* 0x0000000729297c23 */ /* 0x000fe20008000038 */
[----:B------:R-:W-:Y:S01]  /*1800*/  FFMA R42, R42, UR7, R151 ;  /* 0x000000072a2a7c23 */ /* 0x000fe20008000097 */
[----:B------:R-:W-:-:S05]  /*1810*/  FFMA R43, R43, UR7, R58 ;  /* 0x000000072b2b7c23 */ /* 0x000fca000800003a */
[----:B------:R0:W-:Y:S04]  /*1820*/  STG.E.128 desc[UR14][R52.64], R40 ;  /* 0x0000002834007986 */ /* 0x0001e8000c101d0e */
[----:B-1----:R-:W2:Y:S01]  /*1830*/  LDG.E.128 R44, desc[UR14][R54.64] ;  /* 0x0000000e362c7981 */ /* 0x002ea2000c1e1d00 */
        /* <DEDUP_REMOVED lines=60> */
[----:B------:R-:W-:Y:S01]  /*1c00*/  FMUL R131, R112, UR6 ;  /* 0x0000000670837c20 */ /* 0x000fe20008400000 */
[----:B------:R-:W-:Y:S01]  /*1c10*/  FMUL R114, R114, UR6 ;  /* 0x0000000672727c20 */ /* 0x000fe20008400000 */
[----:B------:R-:W-:Y:S01]  /*1c20*/  FMUL R133, R116, UR6 ;  /* 0x0000000674857c20 */ /* 0x000fe20008400000 */
[----:B------:R-:W-:Y:S01]  /*1c30*/  FMUL R118, R118, UR6 ;  /* 0x0000000676767c20 */ /* 0x000fe20008400000 */
[----:B--2---:R-:W-:Y:S01]  /*1c40*/  FFMA R44, R44, UR7, R131 ;  /* 0x000000072c2c7c23 */ /* 0x004fe20008000083 */
[----:B------:R-:W-:Y:S01]  /*1c50*/  FFMA R45, R45, UR7, R114 ;  /* 0x000000072d2d7c23 */ /* 0x000fe20008000072 */
[----:B------:R-:W-:Y:S01]  /*1c60*/  FFMA R46, R46, UR7, R133 ;  /* 0x000000072e2e7c23 */ /* 0x000fe20008000085 */
[----:B------:R-:W-:-:S05]  /*1c70*/  FFMA R47, R47, UR7, R118 ;  /* 0x000000072f2f7c23 */ /* 0x000fca0008000076 */
[----:B------:R1:W-:Y:S04]  /*1c80*/  STG.E.128 desc[UR14][R60.64], R44 ;  /* 0x0000002c3c007986 */ /* 0x0003e8000c101d0e */
[----:B0-----:R-:W2:Y:S01]  /*1c90*/  LDG.E.128 R40, desc[UR14][R50.64+0x40] ;  /* 0x0000400e32287981 */ /* 0x001ea2000c1e1d00 */
        /* <DEDUP_REMOVED lines=158> */
[----:B------:R-:W-:Y:S04]  /*2680*/  STG.E.128 desc[UR14][R60.64+0x80], R44 ;  /* 0x0000802c3c007986 */ /* 0x000fe8000c101d0e */
        /* <DEDUP_REMOVED lines=10> */
[----:B------:R-:W2:Y:S01]  /*2730*/  LDG.E.128 R36, desc[UR14][R48.64+0xc0] ;  /* 0x0000c00e30247981 */ /* 0x000ea2000c1e1d00 */
        /* <DEDUP_REMOVED lines=68> */
[----:B------:R-:W-:Y:S01]  /*2b80*/  STG.E.128 desc[UR14][R60.64+0xc0], R8 ;  /* 0x0000c0083c007986 */ /* 0x000fe2000c101d0e */
[----:B------:R-:W-:Y:S05]  /*2b90*/  EXIT ;  /* 0x000000000000794d */ /* 0x000fea0003800000 */
.L_x_3:
[----:B------:R-:W-:-:S00]  /*2ba0*/  BRA `(.L_x_3) ;  /* 0xfffffffc00fc7947 */ /* 0x000fc0000383ffff */
[----:B------:R-:W-:-:S00]  /*2bb0*/  NOP ;  /* 0x0000000000007918 */ /* 0x000fc00000000000 */
        /* <DEDUP_REMOVED lines=12> */
.L_x_4:


//--------------------- .nv.shared._Z15sgemmWarptilingILi128ELi128ELi16ELi64ELi64ELi4ELi8ELi4ELi128EEviiifPfS0_fS0_ --------------------------
	.section	.nv.shared._Z15sgemmWarptilingILi128ELi128ELi16ELi64ELi64ELi4ELi8ELi4ELi128EEviiifPfS0_fS0_,"aw",@nobits
	.sectionflags	@""
	.align	4
.nv.shared._Z15sgemmWarptilingILi128ELi128ELi16ELi64ELi64ELi4ELi8ELi4ELi128EEviiifPfS0_fS0_:
	.zero		17408


//--------------------- .nv.shared.reserved.0     --------------------------
	.section	.nv.shared.reserved.0,"aw",@nobits
	.weak		__nv_reservedSMEM_offset_0_alias
	.size		__nv_reservedSMEM_offset_0_alias, 0, 64
	.other		__nv_reservedSMEM_offset_0_alias,@"STO_CUDA_RESERVED_SHARED STV_DEFAULT"
__nv_reservedSMEM_offset_0_alias:
	.zero		0
	.zero		64


//--------------------- .nv.constant0._Z15sgemmWarptilingILi128ELi128ELi16ELi64ELi64ELi4ELi8ELi4ELi128EEviiifPfS0_fS0_ --------------------------
	.section	.nv.constant0._Z15sgemmWarptilingILi128ELi128ELi16ELi64ELi64ELi4ELi8ELi4ELi128EEviiifPfS0_fS0_,"a",@progbits
	.sectionflags	@""
	.align	4
.nv.constant0._Z15sgemmWarptilingILi128ELi128ELi16ELi64ELi64ELi4ELi8ELi4ELi128EEviiifPfS0_fS0_:
	.zero		944


//--------------------- SYMBOLS --------------------------

	.type		.nv.reservedSmem.offset0,@object
	.size		.nv.reservedSmem.offset0,0x4
	.type		.nv.reservedSmem.cap,@object
	.size		.nv.reservedSmem.cap,0x4
